	.target	sm_90a

	.elftype	@"ET_EXEC"


//--------------------- .note.nv.tkinfo           --------------------------
	.section	.note.nv.tkinfo,"",@"SHT_NOTE"
	.sectionflags	@"SHF_NOTE_NV_TKINFO"
	.tkinfo
        /*0018*/ 	.word	0x00000002
        /*0030*/ 	.string	""
        /*0030*/ 	.string	"ptxas"
        /*0030*/ 	.string	"Cuda compilation tools, release 13.0, V13.0.88"
        /*0030*/ 	.string	"Build cuda_13.0.r13.0/compiler.36424714_0"
        /*0030*/ 	.string	"-arch sm_90a -m 64 "



//--------------------- .note.nv.cuinfo           --------------------------
	.section	.note.nv.cuinfo,"",@"SHT_NOTE"
	.sectionflags	@"SHF_NOTE_NV_CUINFO"
        /*0018*/ 	.short	0x0002
        /*001a*/ 	.short	0x005a
        /*001c*/ 	.short	0x0082
	.zero		2


//--------------------- .nv.info                  --------------------------
	.section	.nv.info,"",@"SHT_CUDA_INFO"
	.align	4


	//----- nvinfo : EIATTR_REGCOUNT
	.align		4
        /*0000*/ 	.byte	0x04, 0x2f
        /*0002*/ 	.short	(.L_15 - .L_14)
	.align		4
.L_14:
        /*0004*/ 	.word	index@(_ZN7cutlass13device_kernelINS_4gemm6kernel13GemmUniversalIN4cute5tupleIJiiiiEEENS1_10collective13CollectiveMmaINS1_34MainloopSm90TmaGmmaWarpSpecializedILi2ENS5_IJNS4_1CILi1EEENSA_ILi4EEESB_EEENS1_35KernelTmaWarpSpecializedCooperativeEEENS5_IJNSA_ILi256EEENSA_ILi64EEESH_EEEfNS5_IJlSB_lEEEfSJ_NS4_8TiledMMAINS4_8MMA_AtomIJNS4_4SM904GMMA29MMA_64x64x8_F32TF32TF32_SS_TNILNSN_7ScaleInE1ELSP_1EEEEEENS4_6LayoutINS5_IJNSA_ILi2EEESB_SB_EEENS5_IJSB_NSA_ILi0EEESV_EEEEENS5_IJNS4_10UnderscoreESY_SY_EEEEENS4_23SM90_TMA_LOAD_MULTICASTENS4_14ComposedLayoutINS4_7SwizzleILi3ELi4ELi3EEENS4_18smem_ptr_flag_bitsILi32EEENSS_INS5_IJNSA_ILi8EEENSA_ILi32EEEEEENS5_IJS18_SB_EEEEEEEvNS4_8identityENS4_13SM90_TMA_LOADES1C_vS1D_EENS_8epilogue10collective6detail29Sm90TmaWarpSpecializedAdapterINS1H_15DefaultEpilogueIfSJ_SJ_NS1G_6thread17LinearCombinationIfLi1EffLNS1L_9ScaleType4KindE0ELNS_15FloatRoundStyleE2EfEENS1_15EpilogueDefaultEEEEEvvEEEEvNT_6ParamsE)
        /*0008*/ 	.word	0x000000a8


	//----- nvinfo : EIATTR_FRAME_SIZE
	.align		4
.L_15:
        /*000c*/ 	.byte	0x04, 0x11
        /*000e*/ 	.short	(.L_17 - .L_16)
	.align		4
.L_16:
        /*0010*/ 	.word	index@(_ZN7cutlass13device_kernelINS_4gemm6kernel13GemmUniversalIN4cute5tupleIJiiiiEEENS1_10collective13CollectiveMmaINS1_34MainloopSm90TmaGmmaWarpSpecializedILi2ENS5_IJNS4_1CILi1EEENSA_ILi4EEESB_EEENS1_35KernelTmaWarpSpecializedCooperativeEEENS5_IJNSA_ILi256EEENSA_ILi64EEESH_EEEfNS5_IJlSB_lEEEfSJ_NS4_8TiledMMAINS4_8MMA_AtomIJNS4_4SM904GMMA29MMA_64x64x8_F32TF32TF32_SS_TNILNSN_7ScaleInE1ELSP_1EEEEEENS4_6LayoutINS5_IJNSA_ILi2EEESB_SB_EEENS5_IJSB_NSA_ILi0EEESV_EEEEENS5_IJNS4_10UnderscoreESY_SY_EEEEENS4_23SM90_TMA_LOAD_MULTICASTENS4_14ComposedLayoutINS4_7SwizzleILi3ELi4ELi3EEENS4_18smem_ptr_flag_bitsILi32EEENSS_INS5_IJNSA_ILi8EEENSA_ILi32EEEEEENS5_IJS18_SB_EEEEEEEvNS4_8identityENS4_13SM90_TMA_LOADES1C_vS1D_EENS_8epilogue10collective6detail29Sm90TmaWarpSpecializedAdapterINS1H_15DefaultEpilogueIfSJ_SJ_NS1G_6thread17LinearCombinationIfLi1EffLNS1L_9ScaleType4KindE0ELNS_15FloatRoundStyleE2EfEENS1_15EpilogueDefaultEEEEEvvEEEEvNT_6ParamsE)
        /*0014*/ 	.word	0x00000000


	//----- nvinfo : EIATTR_MIN_STACK_SIZE
	.align		4
.L_17:
        /*0018*/ 	.byte	0x04, 0x12
        /*001a*/ 	.short	(.L_19 - .L_18)
	.align		4
.L_18:
        /*001c*/ 	.word	index@(_ZN7cutlass13device_kernelINS_4gemm6kernel13GemmUniversalIN4cute5tupleIJiiiiEEENS1_10collective13CollectiveMmaINS1_34MainloopSm90TmaGmmaWarpSpecializedILi2ENS5_IJNS4_1CILi1EEENSA_ILi4EEESB_EEENS1_35KernelTmaWarpSpecializedCooperativeEEENS5_IJNSA_ILi256EEENSA_ILi64EEESH_EEEfNS5_IJlSB_lEEEfSJ_NS4_8TiledMMAINS4_8MMA_AtomIJNS4_4SM904GMMA29MMA_64x64x8_F32TF32TF32_SS_TNILNSN_7ScaleInE1ELSP_1EEEEEENS4_6LayoutINS5_IJNSA_ILi2EEESB_SB_EEENS5_IJSB_NSA_ILi0EEESV_EEEEENS5_IJNS4_10UnderscoreESY_SY_EEEEENS4_23SM90_TMA_LOAD_MULTICASTENS4_14ComposedLayoutINS4_7SwizzleILi3ELi4ELi3EEENS4_18smem_ptr_flag_bitsILi32EEENSS_INS5_IJNSA_ILi8EEENSA_ILi32EEEEEENS5_IJS18_SB_EEEEEEEvNS4_8identityENS4_13SM90_TMA_LOADES1C_vS1D_EENS_8epilogue10collective6detail29Sm90TmaWarpSpecializedAdapterINS1H_15DefaultEpilogueIfSJ_SJ_NS1G_6thread17LinearCombinationIfLi1EffLNS1L_9ScaleType4KindE0ELNS_15FloatRoundStyleE2EfEENS1_15EpilogueDefaultEEEEEvvEEEEvNT_6ParamsE)
        /*0020*/ 	.word	0x00000000
.L_19:


//--------------------- .nv.compat                --------------------------
	.section	.nv.compat,"",@"SHT_CUDA_COMPAT_INFO"
	.align	4
        /*0000*/ 	.byte	0x02, 0x09, 0x01, 0x00, 0x02, 0x02, 0x04, 0x00, 0x02, 0x05, 0x05, 0x00, 0x03, 0x07, 0x01, 0x01
        /*0010*/ 	.byte	0x02, 0x03, 0x01, 0x00, 0x02, 0x06, 0x01, 0x00, 0x04, 0x0b, 0x08, 0x00, 0x00, 0x00, 0x00, 0x00
        /*0020*/ 	.byte	0x00, 0x00, 0x00, 0x00


//--------------------- .nv.info._ZN7cutlass13device_kernelINS_4gemm6kernel13GemmUniversalIN4cute5tupleIJiiiiEEENS1_10collective13CollectiveMmaINS1_34MainloopSm90TmaGmmaWarpSpecializedILi2ENS5_IJNS4_1CILi1EEENSA_ILi4EEESB_EEENS1_35KernelTmaWarpSpecializedCooperativeEEENS5_IJNSA_ILi256EEENSA_ILi64EEESH_EEEfNS5_IJlSB_lEEEfSJ_NS4_8TiledMMAINS4_8MMA_AtomIJNS4_4SM904GMMA29MMA_64x64x8_F32TF32TF32_SS_TNILNSN_7ScaleInE1ELSP_1EEEEEENS4_6LayoutINS5_IJNSA_ILi2EEESB_SB_EEENS5_IJSB_NSA_ILi0EEESV_EEEEENS5_IJNS4_10UnderscoreESY_SY_EEEEENS4_23SM90_TMA_LOAD_MULTICASTENS4_14ComposedLayoutINS4_7SwizzleILi3ELi4ELi3EEENS4_18smem_ptr_flag_bitsILi32EEENSS_INS5_IJNSA_ILi8EEENSA_ILi32EEEEEENS5_IJS18_SB_EEEEEEEvNS4_8identityENS4_13SM90_TMA_LOADES1C_vS1D_EENS_8epilogue10collective6detail29Sm90TmaWarpSpecializedAdapterINS1H_15DefaultEpilogueIfSJ_SJ_NS1G_6thread17LinearCombinationIfLi1EffLNS1L_9ScaleType4KindE0ELNS_15FloatRoundStyleE2EfEENS1_15EpilogueDefaultEEEEEvvEEEEvNT_6ParamsE --------------------------
	.section	.nv.info._ZN7cutlass13device_kernelINS_4gemm6kernel13GemmUniversalIN4cute5tupleIJiiiiEEENS1_10collective13CollectiveMmaINS1_34MainloopSm90TmaGmmaWarpSpecializedILi2ENS5_IJNS4_1CILi1EEENSA_ILi4EEESB_EEENS1_35KernelTmaWarpSpecializedCooperativeEEENS5_IJNSA_ILi256EEENSA_ILi64EEESH_EEEfNS5_IJlSB_lEEEfSJ_NS4_8TiledMMAINS4_8MMA_AtomIJNS4_4SM904GMMA29MMA_64x64x8_F32TF32TF32_SS_TNILNSN_7ScaleInE1ELSP_1EEEEEENS4_6LayoutINS5_IJNSA_ILi2EEESB_SB_EEENS5_IJSB_NSA_ILi0EEESV_EEEEENS5_IJNS4_10UnderscoreESY_SY_EEEEENS4_23SM90_TMA_LOAD_MULTICASTENS4_14ComposedLayoutINS4_7SwizzleILi3ELi4ELi3EEENS4_18smem_ptr_flag_bitsILi32EEENSS_INS5_IJNSA_ILi8EEENSA_ILi32EEEEEENS5_IJS18_SB_EEEEEEEvNS4_8identityENS4_13SM90_TMA_LOADES1C_vS1D_EENS_8epilogue10collective6detail29Sm90TmaWarpSpecializedAdapterINS1H_15DefaultEpilogueIfSJ_SJ_NS1G_6thread17LinearCombinationIfLi1EffLNS1L_9ScaleType4KindE0ELNS_15FloatRoundStyleE2EfEENS1_15EpilogueDefaultEEEEEvvEEEEvNT_6ParamsE,"",@"SHT_CUDA_INFO"
	.sectionflags	@""
	.align	4


	//----- nvinfo : EIATTR_CUDA_API_VERSION
	.align		4
        /*0000*/ 	.byte	0x04, 0x37
        /*0002*/ 	.short	(.L_21 - .L_20)
.L_20:
        /*0004*/ 	.word	0x00000082


	//----- nvinfo : EIATTR_KPARAM_INFO
	.align		4
.L_21:
        /*0008*/ 	.byte	0x04, 0x17
        /*000a*/ 	.short	(.L_23 - .L_22)
.L_22:
        /*000c*/ 	.word	0x00000000
        /*0010*/ 	.short	0x0000
        /*0012*/ 	.short	0x0070
        /*0014*/ 	.byte	0x00, 0xf0, 0x01, 0x10


	//----- nvinfo : EIATTR_SPARSE_MMA_MASK
	.align		4
.L_23:
        /*0018*/ 	.byte	0x03, 0x50
        /*001a*/ 	.short	0x0000


	//----- nvinfo : EIATTR_MAXREG_COUNT
	.align		4
        /*001c*/ 	.byte	0x03, 0x1b
        /*001e*/ 	.short	0x00a8


	//----- nvinfo : EIATTR_NUM_BARRIERS
	.align		4
        /*0020*/ 	.byte	0x02, 0x4c
        /*0022*/ 	.byte	0x01
	.zero		1


	//----- nvinfo : EIATTR_EXTERNS
	.align		4
        /*0024*/ 	.byte	0x04, 0x0f
        /*0026*/ 	.short	(.L_25 - .L_24)


	//   ....[0]....
	.align		4
.L_24:
        /*0028*/ 	.word	index@(__assertfail)


	//----- nvinfo : EIATTR_MERCURY_ISA_VERSION
	.align		4
.L_25:
        /*002c*/ 	.byte	0x03, 0x5f
        /*002e*/ 	.short	0x0101


	//----- nvinfo : EIATTR_INT_WARP_WIDE_INSTR_OFFSETS
	.align		4
        /*0030*/ 	.byte	0x04, 0x31
        /*0032*/ 	.short	(.L_27 - .L_26)


	//   ....[0]....
.L_26:
        /*0034*/ 	.word	0x00000430


	//   ....[1]....
        /*0038*/ 	.word	0x00000450


	//   ....[2]....
        /*003c*/ 	.word	0x000005f0


	//   ....[3]....
        /*0040*/ 	.word	0x00002820


	//----- nvinfo : EIATTR_COOP_GROUP_MASK_REGIDS
	.align		4
.L_27:
        /*0044*/ 	.byte	0x04, 0x29
        /*0046*/ 	.short	(.L_29 - .L_28)


	//   ....[0]....
.L_28:
        /*0048*/ 	.word	0xffffffff


	//   ....[1]....
        /*004c*/ 	.word	0xffffffff


	//   ....[2]....
        /*0050*/ 	.word	0xffffffff


	//   ....[3]....
        /*0054*/ 	.word	0xffffffff


	//   ....[4]....
        /*0058*/ 	.word	0xffffffff


	//   ....[5]....
        /*005c*/ 	.word	0xffffffff


	//----- nvinfo : EIATTR_COOP_GROUP_INSTR_OFFSETS
	.align		4
.L_29:
        /*0060*/ 	.byte	0x04, 0x28
        /*0062*/ 	.short	(.L_31 - .L_30)


	//   ....[0]....
.L_30:
        /*0064*/ 	.word	0x00000060


	//   ....[1]....
        /*0068*/ 	.word	0x00000070


	//   ....[2]....
        /*006c*/ 	.word	0x00000130


	//   ....[3]....
        /*0070*/ 	.word	0x00000280


	//   ....[4]....
        /*0074*/ 	.word	0x00000750


	//   ....[5]....
        /*0078*/ 	.word	0x00001410


	//----- nvinfo : EIATTR_REG_RECONFIG
	.align		4
.L_31:
        /*007c*/ 	.byte	0x01, 0x54
	.zero		2


	//----- nvinfo : EIATTR_SYSCALL_OFFSETS
	.align		4
        /*0080*/ 	.byte	0x04, 0x46
        /*0082*/ 	.short	(.L_33 - .L_32)


	//   ....[0]....
.L_32:
        /*0084*/ 	.word	0x00001600


	//----- nvinfo : EIATTR_MBARRIER_INSTR_OFFSETS
	.align		4
.L_33:
        /*0088*/ 	.byte	0x04, 0x39
        /*008a*/ 	.short	(.L_35 - .L_34)


	//   ....[0]....
.L_34:
        /*008c*/ 	.word	0x00000230
        /*0090*/ 	.word	0x000000ff
        /*0094*/ 	.word	0x00000000
        /*0098*/ 	.short	0x0100
        /*009a*/ 	.byte	0x08
	.zero		1


	//   ....[1]....
        /*009c*/ 	.word	0x00000240
        /*00a0*/ 	.word	0x000000ff
        /*00a4*/ 	.word	0x00000010
        /*00a8*/ 	.short	0x0100
        /*00aa*/ 	.byte	0x08
	.zero		1


	//   ....[2]....
        /*00ac*/ 	.word	0x00000250
        /*00b0*/ 	.word	0x000000ff
        /*00b4*/ 	.word	0x00000008
        /*00b8*/ 	.short	0x0100
        /*00ba*/ 	.byte	0x08
	.zero		1


	//   ....[3]....
        /*00bc*/ 	.word	0x00000260
        /*00c0*/ 	.word	0x000000ff
        /*00c4*/ 	.word	0x00000018
        /*00c8*/ 	.short	0x0100
        /*00ca*/ 	.byte	0x08
	.zero		1


	//   ....[4]....
        /*00cc*/ 	.word	0x00000680
        /*00d0*/ 	.word	0x000000ff
        /*00d4*/ 	.word	0x00000030
        /*00d8*/ 	.short	0x0100
        /*00da*/ 	.byte	0x06
	.zero		1


	//   ....[5]....
        /*00dc*/ 	.word	0x00000700
        /*00e0*/ 	.word	0x000000ff
        /*00e4*/ 	.word	0x00000038
        /*00e8*/ 	.short	0x0100
        /*00ea*/ 	.byte	0x06
	.zero		1


	//   ....[6]....
        /*00ec*/ 	.word	0x000016c0
        /*00f0*/ 	.word	0x00000003
        /*00f4*/ 	.word	0x00000000
        /*00f8*/ 	.short	0x010a
        /*00fa*/ 	.byte	0x3f
	.zero		1


	//   ....[7]....
        /*00fc*/ 	.word	0x00001720
        /*0100*/ 	.word	0x00000003
        /*0104*/ 	.word	0x00000000
        /*0108*/ 	.short	0x010a
        /*010a*/ 	.byte	0x3f
	.zero		1


	//   ....[8]....
        /*010c*/ 	.word	0x00001f70
        /*0110*/ 	.word	0x00000005
        /*0114*/ 	.word	0x00000000
        /*0118*/ 	.short	0x010a
        /*011a*/ 	.byte	0x3f
	.zero		1


	//   ....[9]....
        /*011c*/ 	.word	0x00001fb0
        /*0120*/ 	.word	0x00000005
        /*0124*/ 	.word	0x00000000
        /*0128*/ 	.short	0x010a
        /*012a*/ 	.byte	0x3f
	.zero		1


	//   ....[10]....
        /*012c*/ 	.word	0x000026d0
        /*0130*/ 	.word	0x00000004
        /*0134*/ 	.word	0x00000000
        /*0138*/ 	.short	0x0101
        /*013a*/ 	.byte	0x3f
	.zero		1


	//   ....[11]....
        /*013c*/ 	.word	0x00002890
        /*0140*/ 	.word	0x00000000
        /*0144*/ 	.word	0x00000000
        /*0148*/ 	.short	0x0101
        /*014a*/ 	.byte	0x3f
	.zero		1


	//   ....[12]....
        /*014c*/ 	.word	0x00007550
        /*0150*/ 	.word	0x00000015
        /*0154*/ 	.word	0x00000010
        /*0158*/ 	.short	0x010a
        /*015a*/ 	.byte	0x3f
	.zero		1


	//   ....[13]....
        /*015c*/ 	.word	0x000079d0
        /*0160*/ 	.word	0x00000006
        /*0164*/ 	.word	0x00000038
        /*0168*/ 	.short	0x0101
        /*016a*/ 	.byte	0x3f
	.zero		1


	//   ....[14]....
        /*016c*/ 	.word	0x000080f0
        /*0170*/ 	.word	0x00000007
        /*0174*/ 	.word	0x00000000
        /*0178*/ 	.short	0x010a
        /*017a*/ 	.byte	0x3f
	.zero		1


	//   ....[15]....
        /*017c*/ 	.word	0x00008170
        /*0180*/ 	.word	0x00000005
        /*0184*/ 	.word	0x00000000
        /*0188*/ 	.short	0x010a
        /*018a*/ 	.byte	0x3f
	.zero		1


	//   ....[16]....
        /*018c*/ 	.word	0x000081d0
        /*0190*/ 	.word	0x00000003
        /*0194*/ 	.word	0x00000000
        /*0198*/ 	.short	0x010a
        /*019a*/ 	.byte	0x3f
	.zero		1


	//   ....[17]....
        /*019c*/ 	.word	0x00008220
        /*01a0*/ 	.word	0x00000005
        /*01a4*/ 	.word	0x00000000
        /*01a8*/ 	.short	0x010a
        /*01aa*/ 	.byte	0x3f
	.zero		1


	//   ....[18]....
        /*01ac*/ 	.word	0x000082f0
        /*01b0*/ 	.word	0x00000015
        /*01b4*/ 	.word	0x00000010
        /*01b8*/ 	.short	0x010a
        /*01ba*/ 	.byte	0x3f
	.zero		1


	//   ....[19]....
        /*01bc*/ 	.word	0x000083c0
        /*01c0*/ 	.word	0x00000007
        /*01c4*/ 	.word	0x00000000
        /*01c8*/ 	.short	0x010a
        /*01ca*/ 	.byte	0x3f
	.zero		1


	//----- nvinfo : EIATTR_NUM_MBARRIERS
	.align		4
.L_35:
        /*01cc*/ 	.byte	0x03, 0x38
        /*01ce*/ 	.short	0x0006


	//----- nvinfo : EIATTR_EXIT_INSTR_OFFSETS
	.align		4
        /*01d0*/ 	.byte	0x04, 0x1c
        /*01d2*/ 	.short	(.L_37 - .L_36)


	//   ....[0]....
.L_36:
        /*01d4*/ 	.word	0x00000930


	//   ....[1]....
        /*01d8*/ 	.word	0x00001150


	//   ....[2]....
        /*01dc*/ 	.word	0x00006ce0


	//   ....[3]....
        /*01e0*/ 	.word	0x00007240


	//   ....[4]....
        /*01e4*/ 	.word	0x000081c0


	//----- nvinfo : EIATTR_MAX_THREADS
	.align		4
.L_37:
        /*01e8*/ 	.byte	0x04, 0x05
        /*01ea*/ 	.short	(.L_39 - .L_38)
.L_38:
        /*01ec*/ 	.word	0x00000180
        /*01f0*/ 	.word	0x00000001
        /*01f4*/ 	.word	0x00000001


	//----- nvinfo : EIATTR_CRS_STACK_SIZE
	.align		4
.L_39:
        /*01f8*/ 	.byte	0x04, 0x1e
        /*01fa*/ 	.short	(.L_41 - .L_40)
.L_40:
        /*01fc*/ 	.word	0x00000000


	//----- nvinfo : EIATTR_CBANK_PARAM_SIZE
	.align		4
.L_41:
        /*0200*/ 	.byte	0x03, 0x19
        /*0202*/ 	.short	0x0470


	//----- nvinfo : EIATTR_PARAM_CBANK
	.align		4
        /*0204*/ 	.byte	0x04, 0x0a
        /*0206*/ 	.short	(.L_43 - .L_42)
	.align		4
.L_42:
        /*0208*/ 	.word	index@(.nv.constant0._ZN7cutlass13device_kernelINS_4gemm6kernel13GemmUniversalIN4cute5tupleIJiiiiEEENS1_10collective13CollectiveMmaINS1_34MainloopSm90TmaGmmaWarpSpecializedILi2ENS5_IJNS4_1CILi1EEENSA_ILi4EEESB_EEENS1_35KernelTmaWarpSpecializedCooperativeEEENS5_IJNSA_ILi256EEENSA_ILi64EEESH_EEEfNS5_IJlSB_lEEEfSJ_NS4_8TiledMMAINS4_8MMA_AtomIJNS4_4SM904GMMA29MMA_64x64x8_F32TF32TF32_SS_TNILNSN_7ScaleInE1ELSP_1EEEEEENS4_6LayoutINS5_IJNSA_ILi2EEESB_SB_EEENS5_IJSB_NSA_ILi0EEESV_EEEEENS5_IJNS4_10UnderscoreESY_SY_EEEEENS4_23SM90_TMA_LOAD_MULTICASTENS4_14ComposedLayoutINS4_7SwizzleILi3ELi4ELi3EEENS4_18smem_ptr_flag_bitsILi32EEENSS_INS5_IJNSA_ILi8EEENSA_ILi32EEEEEENS5_IJS18_SB_EEEEEEEvNS4_8identityENS4_13SM90_TMA_LOADES1C_vS1D_EENS_8epilogue10collective6detail29Sm90TmaWarpSpecializedAdapterINS1H_15DefaultEpilogueIfSJ_SJ_NS1G_6thread17LinearCombinationIfLi1EffLNS1L_9ScaleType4KindE0ELNS_15FloatRoundStyleE2EfEENS1_15EpilogueDefaultEEEEEvvEEEEvNT_6ParamsE)
        /*020c*/ 	.short	0x0210
        /*020e*/ 	.short	0x0470


	//----- nvinfo : EIATTR_SW_WAR
	.align		4
.L_43:
        /*0210*/ 	.byte	0x04, 0x36
        /*0212*/ 	.short	(.L_45 - .L_44)
.L_44:
        /*0214*/ 	.word	0x00000008
.L_45:


//--------------------- .nv.callgraph             --------------------------
	.section	.nv.callgraph,"",@"SHT_CUDA_CALLGRAPH"
	.align	4
	.sectionentsize	8
	.align		4
        /*0000*/ 	.word	0x00000000
	.align		4
        /*0004*/ 	.word	0xffffffff
	.align		4
        /*0008*/ 	.word	index@(_ZN7cutlass13device_kernelINS_4gemm6kernel13GemmUniversalIN4cute5tupleIJiiiiEEENS1_10collective13CollectiveMmaINS1_34MainloopSm90TmaGmmaWarpSpecializedILi2ENS5_IJNS4_1CILi1EEENSA_ILi4EEESB_EEENS1_35KernelTmaWarpSpecializedCooperativeEEENS5_IJNSA_ILi256EEENSA_ILi64EEESH_EEEfNS5_IJlSB_lEEEfSJ_NS4_8TiledMMAINS4_8MMA_AtomIJNS4_4SM904GMMA29MMA_64x64x8_F32TF32TF32_SS_TNILNSN_7ScaleInE1ELSP_1EEEEEENS4_6LayoutINS5_IJNSA_ILi2EEESB_SB_EEENS5_IJSB_NSA_ILi0EEESV_EEEEENS5_IJNS4_10UnderscoreESY_SY_EEEEENS4_23SM90_TMA_LOAD_MULTICASTENS4_14ComposedLayoutINS4_7SwizzleILi3ELi4ELi3EEENS4_18smem_ptr_flag_bitsILi32EEENSS_INS5_IJNSA_ILi8EEENSA_ILi32EEEEEENS5_IJS18_SB_EEEEEEEvNS4_8identityENS4_13SM90_TMA_LOADES1C_vS1D_EENS_8epilogue10collective6detail29Sm90TmaWarpSpecializedAdapterINS1H_15DefaultEpilogueIfSJ_SJ_NS1G_6thread17LinearCombinationIfLi1EffLNS1L_9ScaleType4KindE0ELNS_15FloatRoundStyleE2EfEENS1_15EpilogueDefaultEEEEEvvEEEEvNT_6ParamsE)
	.align		4
        /*000c*/ 	.word	index@(__assertfail)
	.align		4
        /*0010*/ 	.word	0x00000000
	.align		4
        /*0014*/ 	.word	0xfffffffe
	.align		4
        /*0018*/ 	.word	0x00000000
	.align		4
        /*001c*/ 	.word	0xfffffffd
	.align		4
        /*0020*/ 	.word	0x00000000
	.align		4
        /*0024*/ 	.word	0xfffffffc


//--------------------- .nv.constant4             --------------------------
	.section	.nv.constant4,"a",@progbits
	.align	8
	.align		8
.nv.constant4:
        /*0000*/ 	.dword	__assertfail
	.align		8
        /*0008*/ 	.dword	__unnamed_1
	.align		8
        /*0010*/ 	.dword	_ZN40_INTERNAL_5b7ae895_4_k_cu_b69e595d_180294cuda3std3__45__cpo5beginE
	.align		8
        /*0018*/ 	.dword	_ZN40_INTERNAL_5b7ae895_4_k_cu_b69e595d_180294cuda3std3__45__cpo3endE
	.align		8
        /*0020*/ 	.dword	_ZN40_INTERNAL_5b7ae895_4_k_cu_b69e595d_180294cuda3std3__45__cpo6cbeginE
	.align		8
        /*0028*/ 	.dword	_ZN40_INTERNAL_5b7ae895_4_k_cu_b69e595d_180294cuda3std3__45__cpo4cendE
	.align		8
        /*0030*/ 	.dword	_ZN40_INTERNAL_5b7ae895_4_k_cu_b69e595d_180294cuda3std3__442_GLOBAL__N__5b7ae895_4_k_cu_b69e595d_180296ignoreE
	.align		8
        /*0038*/ 	.dword	_ZN40_INTERNAL_5b7ae895_4_k_cu_b69e595d_180294cuda3std3__419piecewise_constructE
	.align		8
        /*0040*/ 	.dword	_ZN40_INTERNAL_5b7ae895_4_k_cu_b69e595d_180294cuda3std3__48in_placeE
	.align		8
        /*0048*/ 	.dword	_ZN40_INTERNAL_5b7ae895_4_k_cu_b69e595d_180294cuda3std6ranges3__45__cpo4swapE
	.align		8
        /*0050*/ 	.dword	_ZN40_INTERNAL_5b7ae895_4_k_cu_b69e595d_180294cuda3std6ranges3__45__cpo9iter_moveE
	.align		8
        /*0058*/ 	.dword	_ZN40_INTERNAL_5b7ae895_4_k_cu_b69e595d_180294cute7productE
	.align		8
        /*0060*/ 	.dword	_ZN40_INTERNAL_5b7ae895_4_k_cu_b69e595d_180294cute1_E
	.align		8
        /*0068*/ 	.dword	$str$22
	.align		8
        /*0070*/ 	.dword	$str$23


//--------------------- .text._ZN7cutlass13device_kernelINS_4gemm6kernel13GemmUniversalIN4cute5tupleIJiiiiEEENS1_10collective13CollectiveMmaINS1_34MainloopSm90TmaGmmaWarpSpecializedILi2ENS5_IJNS4_1CILi1EEENSA_ILi4EEESB_EEENS1_35KernelTmaWarpSpecializedCooperativeEEENS5_IJNSA_ILi256EEENSA_ILi64EEESH_EEEfNS5_IJlSB_lEEEfSJ_NS4_8TiledMMAINS4_8MMA_AtomIJNS4_4SM904GMMA29MMA_64x64x8_F32TF32TF32_SS_TNILNSN_7ScaleInE1ELSP_1EEEEEENS4_6LayoutINS5_IJNSA_ILi2EEESB_SB_EEENS5_IJSB_NSA_ILi0EEESV_EEEEENS5_IJNS4_10UnderscoreESY_SY_EEEEENS4_23SM90_TMA_LOAD_MULTICASTENS4_14ComposedLayoutINS4_7SwizzleILi3ELi4ELi3EEENS4_18smem_ptr_flag_bitsILi32EEENSS_INS5_IJNSA_ILi8EEENSA_ILi32EEEEEENS5_IJS18_SB_EEEEEEEvNS4_8identityENS4_13SM90_TMA_LOADES1C_vS1D_EENS_8epilogue10collective6detail29Sm90TmaWarpSpecializedAdapterINS1H_15DefaultEpilogueIfSJ_SJ_NS1G_6thread17LinearCombinationIfLi1EffLNS1L_9ScaleType4KindE0ELNS_15FloatRoundStyleE2EfEENS1_15EpilogueDefaultEEEEEvvEEEEvNT_6ParamsE --------------------------
	.section	.text._ZN7cutlass13device_kernelINS_4gemm6kernel13GemmUniversalIN4cute5tupleIJiiiiEEENS1_10collective13CollectiveMmaINS1_34MainloopSm90TmaGmmaWarpSpecializedILi2ENS5_IJNS4_1CILi1EEENSA_ILi4EEESB_EEENS1_35KernelTmaWarpSpecializedCooperativeEEENS5_IJNSA_ILi256EEENSA_ILi64EEESH_EEEfNS5_IJlSB_lEEEfSJ_NS4_8TiledMMAINS4_8MMA_AtomIJNS4_4SM904GMMA29MMA_64x64x8_F32TF32TF32_SS_TNILNSN_7ScaleInE1ELSP_1EEEEEENS4_6LayoutINS5_IJNSA_ILi2EEESB_SB_EEENS5_IJSB_NSA_ILi0EEESV_EEEEENS5_IJNS4_10UnderscoreESY_SY_EEEEENS4_23SM90_TMA_LOAD_MULTICASTENS4_14ComposedLayoutINS4_7SwizzleILi3ELi4ELi3EEENS4_18smem_ptr_flag_bitsILi32EEENSS_INS5_IJNSA_ILi8EEENSA_ILi32EEEEEENS5_IJS18_SB_EEEEEEEvNS4_8identityENS4_13SM90_TMA_LOADES1C_vS1D_EENS_8epilogue10collective6detail29Sm90TmaWarpSpecializedAdapterINS1H_15DefaultEpilogueIfSJ_SJ_NS1G_6thread17LinearCombinationIfLi1EffLNS1L_9ScaleType4KindE0ELNS_15FloatRoundStyleE2EfEENS1_15EpilogueDefaultEEEEEvvEEEEvNT_6ParamsE,"ax",@progbits
	.align	128
.text._ZN7cutlass13device_kernelINS_4gemm6kernel13GemmUniversalIN4cute5tupleIJiiiiEEENS1_10collective13CollectiveMmaINS1_34MainloopSm90TmaGmmaWarpSpecializedILi2ENS5_IJNS4_1CILi1EEENSA_ILi4EEESB_EEENS1_35KernelTmaWarpSpecializedCooperativeEEENS5_IJNSA_ILi256EEENSA_ILi64EEESH_EEEfNS5_IJlSB_lEEEfSJ_NS4_8TiledMMAINS4_8MMA_AtomIJNS4_4SM904GMMA29MMA_64x64x8_F32TF32TF32_SS_TNILNSN_7ScaleInE1ELSP_1EEEEEENS4_6LayoutINS5_IJNSA_ILi2EEESB_SB_EEENS5_IJSB_NSA_ILi0EEESV_EEEEENS5_IJNS4_10UnderscoreESY_SY_EEEEENS4_23SM90_TMA_LOAD_MULTICASTENS4_14ComposedLayoutINS4_7SwizzleILi3ELi4ELi3EEENS4_18smem_ptr_flag_bitsILi32EEENSS_INS5_IJNSA_ILi8EEENSA_ILi32EEEEEENS5_IJS18_SB_EEEEEEEvNS4_8identityENS4_13SM90_TMA_LOADES1C_vS1D_EENS_8epilogue10collective6detail29Sm90TmaWarpSpecializedAdapterINS1H_15DefaultEpilogueIfSJ_SJ_NS1G_6thread17LinearCombinationIfLi1EffLNS1L_9ScaleType4KindE0ELNS_15FloatRoundStyleE2EfEENS1_15EpilogueDefaultEEEEEvvEEEEvNT_6ParamsE:
        .type           _ZN7cutlass13device_kernelINS_4gemm6kernel13GemmUniversalIN4cute5tupleIJiiiiEEENS1_10collective13CollectiveMmaINS1_34MainloopSm90TmaGmmaWarpSpecializedILi2ENS5_IJNS4_1CILi1EEENSA_ILi4EEESB_EEENS1_35KernelTmaWarpSpecializedCooperativeEEENS5_IJNSA_ILi256EEENSA_ILi64EEESH_EEEfNS5_IJlSB_lEEEfSJ_NS4_8TiledMMAINS4_8MMA_AtomIJNS4_4SM904GMMA29MMA_64x64x8_F32TF32TF32_SS_TNILNSN_7ScaleInE1ELSP_1EEEEEENS4_6LayoutINS5_IJNSA_ILi2EEESB_SB_EEENS5_IJSB_NSA_ILi0EEESV_EEEEENS5_IJNS4_10UnderscoreESY_SY_EEEEENS4_23SM90_TMA_LOAD_MULTICASTENS4_14ComposedLayoutINS4_7SwizzleILi3ELi4ELi3EEENS4_18smem_ptr_flag_bitsILi32EEENSS_INS5_IJNSA_ILi8EEENSA_ILi32EEEEEENS5_IJS18_SB_EEEEEEEvNS4_8identityENS4_13SM90_TMA_LOADES1C_vS1D_EENS_8epilogue10collective6detail29Sm90TmaWarpSpecializedAdapterINS1H_15DefaultEpilogueIfSJ_SJ_NS1G_6thread17LinearCombinationIfLi1EffLNS1L_9ScaleType4KindE0ELNS_15FloatRoundStyleE2EfEENS1_15EpilogueDefaultEEEEEvvEEEEvNT_6ParamsE,@function
        .size           _ZN7cutlass13device_kernelINS_4gemm6kernel13GemmUniversalIN4cute5tupleIJiiiiEEENS1_10collective13CollectiveMmaINS1_34MainloopSm90TmaGmmaWarpSpecializedILi2ENS5_IJNS4_1CILi1EEENSA_ILi4EEESB_EEENS1_35KernelTmaWarpSpecializedCooperativeEEENS5_IJNSA_ILi256EEENSA_ILi64EEESH_EEEfNS5_IJlSB_lEEEfSJ_NS4_8TiledMMAINS4_8MMA_AtomIJNS4_4SM904GMMA29MMA_64x64x8_F32TF32TF32_SS_TNILNSN_7ScaleInE1ELSP_1EEEEEENS4_6LayoutINS5_IJNSA_ILi2EEESB_SB_EEENS5_IJSB_NSA_ILi0EEESV_EEEEENS5_IJNS4_10UnderscoreESY_SY_EEEEENS4_23SM90_TMA_LOAD_MULTICASTENS4_14ComposedLayoutINS4_7SwizzleILi3ELi4ELi3EEENS4_18smem_ptr_flag_bitsILi32EEENSS_INS5_IJNSA_ILi8EEENSA_ILi32EEEEEENS5_IJS18_SB_EEEEEEEvNS4_8identityENS4_13SM90_TMA_LOADES1C_vS1D_EENS_8epilogue10collective6detail29Sm90TmaWarpSpecializedAdapterINS1H_15DefaultEpilogueIfSJ_SJ_NS1G_6thread17LinearCombinationIfLi1EffLNS1L_9ScaleType4KindE0ELNS_15FloatRoundStyleE2EfEENS1_15EpilogueDefaultEEEEEvvEEEEvNT_6ParamsE,(.L_x_191 - _ZN7cutlass13device_kernelINS_4gemm6kernel13GemmUniversalIN4cute5tupleIJiiiiEEENS1_10collective13CollectiveMmaINS1_34MainloopSm90TmaGmmaWarpSpecializedILi2ENS5_IJNS4_1CILi1EEENSA_ILi4EEESB_EEENS1_35KernelTmaWarpSpecializedCooperativeEEENS5_IJNSA_ILi256EEENSA_ILi64EEESH_EEEfNS5_IJlSB_lEEEfSJ_NS4_8TiledMMAINS4_8MMA_AtomIJNS4_4SM904GMMA29MMA_64x64x8_F32TF32TF32_SS_TNILNSN_7ScaleInE1ELSP_1EEEEEENS4_6LayoutINS5_IJNSA_ILi2EEESB_SB_EEENS5_IJSB_NSA_ILi0EEESV_EEEEENS5_IJNS4_10UnderscoreESY_SY_EEEEENS4_23SM90_TMA_LOAD_MULTICASTENS4_14ComposedLayoutINS4_7SwizzleILi3ELi4ELi3EEENS4_18smem_ptr_flag_bitsILi32EEENSS_INS5_IJNSA_ILi8EEENSA_ILi32EEEEEENS5_IJS18_SB_EEEEEEEvNS4_8identityENS4_13SM90_TMA_LOADES1C_vS1D_EENS_8epilogue10collective6detail29Sm90TmaWarpSpecializedAdapterINS1H_15DefaultEpilogueIfSJ_SJ_NS1G_6thread17LinearCombinationIfLi1EffLNS1L_9ScaleType4KindE0ELNS_15FloatRoundStyleE2EfEENS1_15EpilogueDefaultEEEEEvvEEEEvNT_6ParamsE)
        .other          _ZN7cutlass13device_kernelINS_4gemm6kernel13GemmUniversalIN4cute5tupleIJiiiiEEENS1_10collective13CollectiveMmaINS1_34MainloopSm90TmaGmmaWarpSpecializedILi2ENS5_IJNS4_1CILi1EEENSA_ILi4EEESB_EEENS1_35KernelTmaWarpSpecializedCooperativeEEENS5_IJNSA_ILi256EEENSA_ILi64EEESH_EEEfNS5_IJlSB_lEEEfSJ_NS4_8TiledMMAINS4_8MMA_AtomIJNS4_4SM904GMMA29MMA_64x64x8_F32TF32TF32_SS_TNILNSN_7ScaleInE1ELSP_1EEEEEENS4_6LayoutINS5_IJNSA_ILi2EEESB_SB_EEENS5_IJSB_NSA_ILi0EEESV_EEEEENS5_IJNS4_10UnderscoreESY_SY_EEEEENS4_23SM90_TMA_LOAD_MULTICASTENS4_14ComposedLayoutINS4_7SwizzleILi3ELi4ELi3EEENS4_18smem_ptr_flag_bitsILi32EEENSS_INS5_IJNSA_ILi8EEENSA_ILi32EEEEEENS5_IJS18_SB_EEEEEEEvNS4_8identityENS4_13SM90_TMA_LOADES1C_vS1D_EENS_8epilogue10collective6detail29Sm90TmaWarpSpecializedAdapterINS1H_15DefaultEpilogueIfSJ_SJ_NS1G_6thread17LinearCombinationIfLi1EffLNS1L_9ScaleType4KindE0ELNS_15FloatRoundStyleE2EfEENS1_15EpilogueDefaultEEEEEvvEEEEvNT_6ParamsE,@"STO_CUDA_ENTRY STV_DEFAULT"
_ZN7cutlass13device_kernelINS_4gemm6kernel13GemmUniversalIN4cute5tupleIJiiiiEEENS1_10collective13CollectiveMmaINS1_34MainloopSm90TmaGmmaWarpSpecializedILi2ENS5_IJNS4_1CILi1EEENSA_ILi4EEESB_EEENS1_35KernelTmaWarpSpecializedCooperativeEEENS5_IJNSA_ILi256EEENSA_ILi64EEESH_EEEfNS5_IJlSB_lEEEfSJ_NS4_8TiledMMAINS4_8MMA_AtomIJNS4_4SM904GMMA29MMA_64x64x8_F32TF32TF32_SS_TNILNSN_7ScaleInE1ELSP_1EEEEEENS4_6LayoutINS5_IJNSA_ILi2EEESB_SB_EEENS5_IJSB_NSA_ILi0EEESV_EEEEENS5_IJNS4_10UnderscoreESY_SY_EEEEENS4_23SM90_TMA_LOAD_MULTICASTENS4_14ComposedLayoutINS4_7SwizzleILi3ELi4ELi3EEENS4_18smem_ptr_flag_bitsILi32EEENSS_INS5_IJNSA_ILi8EEENSA_ILi32EEEEEENS5_IJS18_SB_EEEEEEEvNS4_8identityENS4_13SM90_TMA_LOADES1C_vS1D_EENS_8epilogue10collective6detail29Sm90TmaWarpSpecializedAdapterINS1H_15DefaultEpilogueIfSJ_SJ_NS1G_6thread17LinearCombinationIfLi1EffLNS1L_9ScaleType4KindE0ELNS_15FloatRoundStyleE2EfEENS1_15EpilogueDefaultEEEEEvvEEEEvNT_6ParamsE:
[----:B------:R-:W0:Y:S01]  /*0000*/  LDC R1, c[0x0][0x28] ;  /* 0x00000a00ff017b82 */ /* 0x000e220000000800 */
[----:B------:R-:W1:Y:S01]  /*0010*/  S2R R97, SR_TID.X ;  /* 0x0000000000617919 */ /* 0x000e620000002100 */
[----:B------:R-:W-:Y:S01]  /*0020*/  ELECT P0, URZ, PT ;  /* 0x00000000003f782f */ /* 0x000fe20003800000 */
[----:B------:R-:W-:Y:S01]  /*0030*/  BSSY B0, `(.L_x_0) ;  /* 0x000000f000007945 */ /* 0x000fe20003800000 */
[--C-:B-1----:R-:W-:Y:S02]  /*0040*/  SHF.R.U32.HI R0, RZ, 0x5, R97.reuse ;  /* 0x00000005ff007819 */ /* 0x102fe40000011661 */
[----:B------:R-:W-:-:S03]  /*0050*/  SHF.R.U32.HI R6, RZ, 0x7, R97 ;  /* 0x00000007ff067819 */ /* 0x000fc60000011661 */
[----:B------:R-:W1:Y:S04]  /*0060*/  SHFL.IDX PT, R3, R0, RZ, 0x1f ;  /* 0x00001fff00037589 */ /* 0x000e6800000e0000 */
[----:B------:R2:W3:Y:S01]  /*0070*/  SHFL.IDX PT, R2, R6, RZ, 0x1f ;  /* 0x00001fff06027589 */ /* 0x0004e200000e0000 */
[----:B-1----:R-:W-:-:S13]  /*0080*/  ISETP.NE.OR P0, PT, R3, RZ, !P0 ;  /* 0x000000ff0300720c */ /* 0x002fda0004705670 */
[----:B0-23--:R-:W-:Y:S05]  /*0090*/  @P0 BRA `(.L_x_1) ;  /* 0x0000000000200947 */ /* 0x00dfea0003800000 */
[----:B------:R-:W-:Y:S02]  /*00a0*/  ULDC.64 UR4, c[0x0][0x198] ;  /* 0x0000660000047ab9 */ /* 0x000fe40000000a00 */
[----:B------:R-:W-:Y:S02]  /*00b0*/  UIADD3 UR6, UP0, UR4, 0xf0, URZ ;  /* 0x000000f004067890 */ /* 0x000fe4000ff1e03f */
[----:B------:R-:W-:Y:S02]  /*00c0*/  UIADD3 UR4, UP1, UR4, 0x1f0, URZ ;  /* 0x000001f004047890 */ /* 0x000fe4000ff3e03f */
[----:B------:R-:W-:Y:S02]  /*00d0*/  UIADD3.X UR7, URZ, UR5, URZ, UP0, !UPT ;  /* 0x000000053f077290 */ /* 0x000fe400087fe43f */
[----:B------:R-:W-:-:S07]  /*00e0*/  UIADD3.X UR5, URZ, UR5, URZ, UP1, !UPT ;  /* 0x000000053f057290 */ /* 0x000fce0008ffe43f */
[----:B------:R0:W-:Y:S02]  /*00f0*/  UTMACCTL.PF [UR6] ;  /* 0x00000000060079b9 */ /* 0x0001e40008040000 */
[----:B------:R0:W-:Y:S02]  /*0100*/  UTMACCTL.PF [UR4] ;  /* 0x00000000040079b9 */ /* 0x0001e40008040000 */
[----:B0-----:R-:W-:Y:S01]  /*0110*/  NOP ;  /* 0x0000000000007918 */ /* 0x001fe20000000000 */
.L_x_1:
[----:B------:R-:W-:Y:S05]  /*0120*/  BSYNC B0 ;  /* 0x0000000000007941 */ /* 0x000fea0003800000 */
.L_x_0:
[----:B------:R-:W0:Y:S02]  /*0130*/  SHFL.IDX PT, R5, R0, RZ, 0x1f ;  /* 0x00001fff00057589 */ /* 0x000e2400000e0000 */
[----:B0-----:R-:W-:-:S13]  /*0140*/  ISETP.NE.AND P0, PT, R5, RZ, PT ;  /* 0x000000ff0500720c */ /* 0x001fda0003f05270 */
[----:B------:R-:W-:Y:S05]  /*0150*/  @P0 BRA `(.L_x_2) ;  /* 0x0000000000480947 */ /* 0x000fea0003800000 */
[----:B------:R-:W0:Y:S01]  /*0160*/  S2UR UR8, SR_CgaCtaId ;  /* 0x00000000000879c3 */ /* 0x000e220000008800 */
[----:B------:R-:W-:Y:S01]  /*0170*/  UMOV UR4, 0x400 ;  /* 0x0000040000047882 */ /* 0x000fe20000000000 */
[----:B------:R-:W-:Y:S01]  /*0180*/  UMOV UR5, 0x1 ;  /* 0x0000000100057882 */ /* 0x000fe20000000000 */
[----:B------:R-:W-:Y:S01]  /*0190*/  UMOV UR6, 0x8 ;  /* 0x0000000800067882 */ /* 0x000fe20000000000 */
[----:B------:R-:W-:Y:S01]  /*01a0*/  ELECT P0, URZ, PT ;  /* 0x00000000003f782f */ /* 0x000fe20003800000 */
[----:B------:R-:W-:-:S04]  /*01b0*/  UIADD3 UR6, -UR6, 0x100000, URZ ;  /* 0x0010000006067890 */ /* 0x000fc8000fffe13f */
[----:B------:R-:W-:Y:S02]  /*01c0*/  USHF.L.U32 UR7, UR6, 0xb, URZ ;  /* 0x0000000b06077899 */ /* 0x000fe4000800063f */
[----:B------:R-:W-:Y:S02]  /*01d0*/  USHF.L.U32 UR6, UR6, 0x1, URZ ;  /* 0x0000000106067899 */ /* 0x000fe4000800063f */
[----:B0-----:R-:W-:Y:S02]  /*01e0*/  ULEA UR8, UR8, UR4, 0x18 ;  /* 0x0000000408087291 */ /* 0x001fe4000f8ec03f */
[----:B------:R-:W-:-:S04]  /*01f0*/  UIADD3 UR4, -UR5, 0x100000, URZ ;  /* 0x0010000005047890 */ /* 0x000fc8000fffe13f */
[----:B------:R-:W-:Y:S02]  /*0200*/  USHF.L.U32 UR5, UR4, 0xb, URZ ;  /* 0x0000000b04057899 */ /* 0x000fe4000800063f */
[----:B------:R-:W-:Y:S01]  /*0210*/  USHF.L.U32 UR4, UR4, 0x1, URZ ;  /* 0x0000000104047899 */ /* 0x000fe2000800063f */
[----:B------:R-:W0:Y:S11]  /*0220*/  FENCE.VIEW.ASYNC.S ;  /* 0x00000000000073c6 */ /* 0x000e360000000000 */
[----:B0-----:R0:W1:Y:S01]  /*0230*/  SYNCS.EXCH.64 URZ, [UR8], UR4 ;  /* 0x00000004083f75b2 */ /* 0x0010620008000100 */
[----:B------:R0:W2:Y:S01]  /*0240*/  SYNCS.EXCH.64 URZ, [UR8+0x10], UR6 ;  /* 0x00001006083f75b2 */ /* 0x0000a20008000100 */
[----:B------:R0:W3:Y:S01]  /*0250*/  SYNCS.EXCH.64 URZ, [UR8+0x8], UR4 ;  /* 0x00000804083f75b2 */ /* 0x0000e20008000100 */
[----:B------:R0:W4:Y:S01]  /*0260*/  SYNCS.EXCH.64 URZ, [UR8+0x18], UR6 ;  /* 0x00001806083f75b2 */ /* 0x0001220008000100 */
[----:B------:R-:W-:Y:S01]  /*0270*/  NOP ;  /* 0x0000000000007918 */ /* 0x000fe20000000000 */
.L_x_2:
[----:B------:R-:W5:Y:S01]  /*0280*/  SHFL.IDX PT, R0, R0, RZ, 0x1f ;  /* 0x00001fff00007589 */ /* 0x000f6200000e0000 */
[----:B------:R-:W-:Y:S01]  /*0290*/  SHF.R.S32.HI R8, RZ, 0x1f, R97 ;  /* 0x0000001fff087819 */ /* 0x000fe20000011461 */
[----:B0-----:R-:W0:Y:S01]  /*02a0*/  S2UR UR8, SR_CTAID.X ;  /* 0x00000000000879c3 */ /* 0x001e220000002500 */
[----:B------:R-:W-:Y:S01]  /*02b0*/  ELECT P0, URZ, PT ;  /* 0x00000000003f782f */ /* 0x000fe20003800000 */
[----:B------:R-:W1:Y:S01]  /*02c0*/  S2R R4, SR_CTAID.Y ;  /* 0x0000000000047919 */ /* 0x000e620000002600 */
[----:B------:R-:W-:Y:S01]  /*02d0*/  LEA.HI R8, R8, R97, RZ, 0x7 ;  /* 0x0000006108087211 */ /* 0x000fe200078f38ff */
[----:B------:R-:W-:Y:S01]  /*02e0*/  ULDC UR4, c[0x0][0x154] ;  /* 0x0000550000047ab9 */ /* 0x000fe20000000800 */
[----:B------:R-:W-:Y:S01]  /*02f0*/  SHF.R.S32.HI R10, RZ, 0x1f, R5 ;  /* 0x0000001fff0a7819 */ /* 0x000fe20000011405 */
[----:B------:R-:W-:Y:S01]  /*0300*/  NOP ;  /* 0x0000000000007918 */ /* 0x000fe20000000000 */
[----:B------:R-:W-:Y:S01]  /*0310*/  LOP3.LUT R8, R8, 0xffffff80, RZ, 0xc0, !PT ;  /* 0xffffff8008087812 */ /* 0x000fe200078ec0ff */
[----:B------:R-:W2:Y:S01]  /*0320*/  LDC R14, c[0x0][0x140] ;  /* 0x00005000ff0e7b82 */ /* 0x000ea20000000800 */
[----:B------:R-:W-:Y:S01]  /*0330*/  LEA.HI R10, R10, R5, RZ, 0x2 ;  /* 0x000000050a0a7211 */ /* 0x000fe200078f10ff */
[----:B------:R-:W-:-:S02]  /*0340*/  NOP ;  /* 0x0000000000007918 */ /* 0x000fc40000000000 */
[----:B------:R-:W-:Y:S01]  /*0350*/  IMAD.IADD R8, R97, 0x1, -R8 ;  /* 0x0000000161087824 */ /* 0x000fe200078e0a08 */
[----:B------:R-:W-:-:S03]  /*0360*/  LOP3.LUT R10, R10, 0x3ffffffc, RZ, 0xc0, !PT ;  /* 0x3ffffffc0a0a7812 */ /* 0x000fc600078ec0ff */
[----:B------:R-:W3:Y:S01]  /*0370*/  LDC R12, c[0x0][0x144] ;  /* 0x00005100ff0c7b82 */ /* 0x000ee20000000800 */
[----:B------:R-:W-:Y:S01]  /*0380*/  SHF.R.S32.HI R7, RZ, 0x1f, R8 ;  /* 0x0000001fff077819 */ /* 0x000fe20000011408 */
[----:B------:R-:W-:Y:S01]  /*0390*/  IMAD.IADD R10, R5, 0x1, -R10 ;  /* 0x00000001050a7824 */ /* 0x000fe200078e0a0a */
[----:B------:R-:W-:Y:S02]  /*03a0*/  LOP3.LUT P2, RZ, R8, 0x7, RZ, 0xc0, !PT ;  /* 0x0000000708ff7812 */ /* 0x000fe4000784c0ff */
[----:B------:R-:W-:Y:S02]  /*03b0*/  LEA.HI R7, R7, R8, RZ, 0x3 ;  /* 0x0000000807077211 */ /* 0x000fe400078f18ff */
[----:B-----5:R-:W-:Y:S02]  /*03c0*/  ISETP.NE.OR P0, PT, R0, RZ, !P0 ;  /* 0x000000ff0000720c */ /* 0x020fe40004705670 */
[--C-:B------:R-:W-:Y:S02]  /*03d0*/  SHF.R.S32.HI R0, RZ, 0x3, R7.reuse ;  /* 0x00000003ff007819 */ /* 0x100fe40000011407 */
[----:B------:R-:W-:-:S02]  /*03e0*/  SHF.R.S32.HI R7, RZ, 0x1f, R7 ;  /* 0x0000001fff077819 */ /* 0x000fc40000011407 */
[----:B0-----:R-:W-:Y:S02]  /*03f0*/  I2FP.F32.U32 R11, UR8 ;  /* 0x00000008000b7c45 */ /* 0x001fe40008201000 */
[----:B------:R-:W-:Y:S02]  /*0400*/  LEA.HI R7, R7, R0, RZ, 0x2 ;  /* 0x0000000007077211 */ /* 0x000fe400078f10ff */
[----:B--2---:R-:W-:Y:S02]  /*0410*/  ISETP.EQ.U32.AND P3, PT, R14, 0x1, PT ;  /* 0x000000010e00780c */ /* 0x004fe40003f62070 */
[----:B-1----:R-:W-:Y:S01]  /*0420*/  I2FP.F32.U32 R9, R4 ;  /* 0x0000000400097245 */ /* 0x002fe20000201000 */
[----:B------:R-:W-:Y:S01]  /*0430*/  VOTEU.ALL UP0, P0 ;  /* 0x00000000003f7886 */ /* 0x000fe20000000000 */
[----:B------:R-:W-:Y:S01]  /*0440*/  LOP3.LUT R7, R7, 0xfffffffc, RZ, 0xc0, !PT ;  /* 0xfffffffc07077812 */ /* 0x000fe200078ec0ff */
[----:B------:R-:W-:Y:S01]  /*0450*/  VOTEU.ALL UP1, P0 ;  /* 0x00000000003f7886 */ /* 0x000fe20000020000 */
[----:B------:R-:W-:Y:S01]  /*0460*/  IADD3 R8, R2, -0x1, RZ ;  /* 0xffffffff02087810 */ /* 0x000fe20007ffe0ff */
[----:B------:R-:W-:Y:S01]  /*0470*/  FMUL R13, R9, UR4 ;  /* 0x00000004090d7c20 */ /* 0x000fe20008400000 */
[----:B------:R-:W0:Y:S01]  /*0480*/  @!UP0 S2UR UR7, SR_CgaCtaId ;  /* 0x00000000000789c3 */ /* 0x000e220000008800 */
[----:B------:R-:W-:Y:S01]  /*0490*/  ULDC UR4, c[0x0][0x150] ;  /* 0x0000540000047ab9 */ /* 0x000fe20000000800 */
[----:B------:R-:W-:-:S02]  /*04a0*/  IMAD.IADD R7, R0, 0x1, -R7 ;  /* 0x0000000100077824 */ /* 0x000fc400078e0a07 */
[----:B------:R-:W-:Y:S01]  /*04b0*/  FMUL R11, R11, UR4 ;  /* 0x000000040b0b7c20 */ /* 0x000fe20008400000 */
[----:B------:R-:W-:Y:S01]  /*04c0*/  SHF.R.S32.HI R0, RZ, 0x1f, R3 ;  /* 0x0000001fff007819 */ /* 0x000fe20000011403 */
[----:B------:R-:W1:Y:S01]  /*04d0*/  F2I.U32.TRUNC.NTZ R13, R13 ;  /* 0x0000000d000d7305 */ /* 0x000e62000020f000 */
[----:B------:R-:W-:Y:S01]  /*04e0*/  IMAD R7, R10, 0x4, R7 ;  /* 0x000000040a077824 */ /* 0x000fe200078e0207 */
[----:B------:R-:W-:Y:S01]  /*04f0*/  UMOV UR4, 0x20 ;  /* 0x0000002000047882 */ /* 0x000fe20000000000 */
[----:B------:R-:W2:Y:S01]  /*0500*/  LDC R9, c[0x0][0x148] ;  /* 0x00005200ff097b82 */ /* 0x000ea20000000800 */
[----:B------:R-:W-:Y:S01]  /*0510*/  LEA.HI R0, R0, R3, RZ, 0x2 ;  /* 0x0000000300007211 */ /* 0x000fe200078f10ff */
[----:B------:R-:W-:Y:S01]  /*0520*/  IMAD.SHL.U32 R10, R7, 0x4, RZ ;  /* 0x00000004070a7824 */ /* 0x000fe200078e00ff */
[----:B------:R-:W-:Y:S01]  /*0530*/  @!UP0 UMOV UR6, 0x400 ;  /* 0x0000040000068882 */ /* 0x000fe20000000000 */
[----:B------:R-:W-:-:S04]  /*0540*/  @!UP0 UIADD3 UR4, -UR4, 0x100000, URZ ;  /* 0x0010000004048890 */ /* 0x000fc8000fffe13f */
[----:B------:R-:W-:Y:S02]  /*0550*/  @!UP0 USHF.L.U32 UR5, UR4, 0xb, URZ ;  /* 0x0000000b04058899 */ /* 0x000fe4000800063f */
[----:B------:R-:W-:Y:S01]  /*0560*/  @!UP0 USHF.L.U32 UR4, UR4, 0x1, URZ ;  /* 0x0000000104048899 */ /* 0x000fe2000800063f */
[----:B------:R-:W5:Y:S01]  /*0570*/  F2I.U32.TRUNC.NTZ R11, R11 ;  /* 0x0000000b000b7305 */ /* 0x000f62000020f000 */
[----:B------:R-:W-:Y:S02]  /*0580*/  LOP3.LUT R0, R0, 0xfffffffc, RZ, 0xc0, !PT ;  /* 0xfffffffc00007812 */ /* 0x000fe400078ec0ff */
[----:B------:R-:W-:Y:S02]  /*0590*/  LOP3.LUT R19, R7, 0xc, R10, 0x78, !PT ;  /* 0x0000000c07137812 */ /* 0x000fe400078e780a */
[----:B------:R-:W-:Y:S01]  /*05a0*/  ISETP.GE.U32.AND P5, PT, R8, 0x2, PT ;  /* 0x000000020800780c */ /* 0x000fe20003fa6070 */
[----:B------:R-:W-:Y:S02]  /*05b0*/  IMAD.IADD R3, R3, 0x1, -R0 ;  /* 0x0000000103037824 */ /* 0x000fe400078e0a00 */
[----:B-1----:R-:W-:Y:S01]  /*05c0*/  IMAD.MOV R22, RZ, RZ, -R13 ;  /* 0x000000ffff167224 */ /* 0x002fe200078e0a0d */
[----:B0-----:R-:W-:-:S02]  /*05d0*/  @!UP0 ULEA UR6, UR7, UR6, 0x18 ;  /* 0x0000000607068291 */ /* 0x001fc4000f8ec03f */
[----:B------:R-:W-:Y:S01]  /*05e0*/  ISETP.NE.AND P1, PT, R3, 0x3, PT ;  /* 0x000000030300780c */ /* 0x000fe20003f25270 */
[----:B------:R-:W-:Y:S01]  /*05f0*/  VOTEU.ALL UP0, P0 ;  /* 0x00000000003f7886 */ /* 0x000fe20000000000 */
[----:B------:R-:W-:Y:S01]  /*0600*/  ISETP.LT.U32.AND P0, PT, R19, 0x4, !P2 ;  /* 0x000000041300780c */ /* 0x000fe20005701070 */
[----:B-----5:R-:W-:Y:S01]  /*0610*/  IMAD.MOV R11, RZ, RZ, -R11 ;  /* 0x000000ffff0b7224 */ /* 0x020fe200078e0a0b */
[----:B------:R-:W-:Y:S02]  /*0620*/  ISETP.EQ.OR P1, PT, R3, RZ, !P1 ;  /* 0x000000ff0300720c */ /* 0x000fe40004f22670 */
[C---:B------:R-:W-:Y:S01]  /*0630*/  ISETP.NE.AND P2, PT, R2.reuse, RZ, PT ;  /* 0x000000ff0200720c */ /* 0x040fe20003f45270 */
[----:B--2---:R-:W-:Y:S01]  /*0640*/  IMAD R0, R9, R22, R4 ;  /* 0x0000001609007224 */ /* 0x004fe200078e0204 */
[----:B------:R-:W-:Y:S01]  /*0650*/  ISETP.EQ.AND P1, PT, R2, RZ, P1 ;  /* 0x000000ff0200720c */ /* 0x000fe20000f22270 */
[----:B---3--:R-:W-:Y:S01]  /*0660*/  IMAD R7, R12, R11, UR8 ;  /* 0x000000080c077e24 */ /* 0x008fe2000f8e020b */
[----:B------:R-:W0:Y:S02]  /*0670*/  FENCE.VIEW.ASYNC.S ;  /* 0x00000000000073c6 */ /* 0x000e240000000000 */
[----:B0-----:R0:W1:Y:S01]  /*0680*/  @!UP0 SYNCS.EXCH.64 URZ, [UR6+0x30], UR4 ;  /* 0x00003004063f85b2 */ /* 0x0010620008000100 */
[----:B------:R-:W-:-:S02]  /*0690*/  ISETP.NE.AND P4, PT, R0, R19, PT ;  /* 0x000000130000720c */ /* 0x000fc40003f85270 */
[----:B------:R-:W-:Y:S02]  /*06a0*/  SEL R18, RZ, 0x1, !P1 ;  /* 0x00000001ff127807 */ /* 0x000fe40004800000 */
[----:B------:R-:W-:Y:S02]  /*06b0*/  ISETP.EQ.OR P4, PT, R7, RZ, !P4 ;  /* 0x000000ff0700720c */ /* 0x000fe40006782670 */
[----:B------:R-:W-:Y:S02]  /*06c0*/  LOP3.LUT R0, R97, 0x7f, RZ, 0xc0, !PT ;  /* 0x0000007f61007812 */ /* 0x000fe400078ec0ff */
[----:B------:R-:W-:Y:S02]  /*06d0*/  PLOP3.LUT P0, PT, P0, P4, PT, 0x80, 0x0 ;  /* 0x000000000000781c */ /* 0x000fe40000709070 */
[----:B------:R-:W-:Y:S02]  /*06e0*/  SEL R18, R18, 0x2, P5 ;  /* 0x0000000212127807 */ /* 0x000fe40002800000 */
[----:B------:R-:W-:Y:S01]  /*06f0*/  P2R R114, PR, RZ, 0x1 ;  /* 0x00000001ff727803 */ /* 0x000fe20000000000 */
[----:B------:R0:W2:Y:S01]  /*0700*/  @!UP1 SYNCS.EXCH.64 URZ, [UR6+0x38], UR4 ;  /* 0x00003804063f95b2 */ /* 0x0000a20008000100 */
[----:B------:R-:W-:Y:S01]  /*0710*/  NOP ;  /* 0x0000000000007918 */ /* 0x000fe20000000000 */
[----:B------:R-:W-:Y:S06]  /*0720*/  @!P3 BRA `(.L_x_3) ;  /* 0x000000000008b947 */ /* 0x000fec0003800000 */
[----:B-12-4-:R-:W-:Y:S01]  /*0730*/  UCGABAR_ARV ;  /* 0x00000000000079c7 */ /* 0x016fe20008000000 */
[----:B------:R-:W-:Y:S05]  /*0740*/  BRA `(.L_x_4) ;  /* 0x0000000000047947 */ /* 0x000fea0003800000 */
.L_x_3:
[----:B-12-4-:R-:W-:Y:S01]  /*0750*/  NOP ;  /* 0x0000000000007918 */ /* 0x016fe20000000000 */
.L_x_4:
[----:B------:R-:W1:Y:S01]  /*0760*/  LDC R2, c[0x0][0x65c] ;  /* 0x00019700ff027b82 */ /* 0x000e620000000800 */
[----:B------:R-:W-:Y:S01]  /*0770*/  LOP3.LUT R5, R5, 0xffffefff, RZ, 0xc0, !PT ;  /* 0xffffefff05057812 */ /* 0x000fe200078ec0ff */
[----:B------:R-:W-:Y:S02]  /*0780*/  IMAD.U32 R10, RZ, RZ, UR8 ;  /* 0x00000008ff0a7e24 */ /* 0x000fe4000f8e00ff */
[----:B------:R-:W-:Y:S01]  /*0790*/  IMAD.MOV.U32 R11, RZ, RZ, RZ ;  /* 0x000000ffff0b7224 */ /* 0x000fe200078e00ff */
[----:B-1----:R-:W-:-:S13]  /*07a0*/  ISETP.NE.AND P1, PT, R2, 0x1, PT ;  /* 0x000000010200780c */ /* 0x002fda0003f25270 */
[----:B------:R-:W1:Y:S01]  /*07b0*/  @P1 LDC R17, c[0x0][0x10] ;  /* 0x00000400ff111b82 */ /* 0x000e620000000800 */
[----:B------:R-:W-:Y:S01]  /*07c0*/  @P1 LOP3.LUT R5, R5, 0x1000, RZ, 0xfc, !PT ;  /* 0x0000100005051812 */ /* 0x000fe200078efcff */
[----:B------:R-:W-:Y:S02]  /*07d0*/  @P1 IMAD.MOV.U32 R5, RZ, RZ, RZ ;  /* 0x000000ffff051224 */ /* 0x000fe400078e00ff */
[----:B------:R-:W-:-:S04]  /*07e0*/  @P1 IMAD.MOV.U32 R15, RZ, RZ, RZ ;  /* 0x000000ffff0f1224 */ /* 0x000fc800078e00ff */
[----:B------:R-:W2:Y:S01]  /*07f0*/  @!P1 LDC R13, c[0x0][0xc] ;  /* 0x00000300ff0d9b82 */ /* 0x000ea20000000800 */
[----:B0-----:R-:W-:Y:S01]  /*0800*/  ULDC UR4, c[0x0][0xc] ;  /* 0x0000030000047ab9 */ /* 0x001fe20000000800 */
[----:B------:R-:W-:Y:S01]  /*0810*/  ULDC UR5, c[0x0][0x10] ;  /* 0x0000040000057ab9 */ /* 0x000fe20000000800 */
[----:B------:R-:W-:Y:S01]  /*0820*/  ULDC UR6, c[0x0][0x14] ;  /* 0x0000050000067ab9 */ /* 0x000fe20000000800 */
[----:B------:R-:W-:-:S04]  /*0830*/  UIMAD.WIDE.U32 UR4, UR4, UR5, URZ ;  /* 0x00000005040472a5 */ /* 0x000fc8000f8e003f */
[----:B------:R-:W-:Y:S02]  /*0840*/  UIMAD.WIDE.U32 UR38, UR4, UR6, URZ ;  /* 0x00000006042672a5 */ /* 0x000fe4000f8e003f */
[----:B------:R-:W-:-:S04]  /*0850*/  UIMAD UR41, UR5, UR6, URZ ;  /* 0x00000006052972a4 */ /* 0x000fc8000f8e023f */
[----:B------:R-:W-:Y:S01]  /*0860*/  UIADD3 UR41, UR39, UR41, URZ ;  /* 0x0000002927297290 */ /* 0x000fe2000fffe03f */
[----:B-1----:R-:W-:-:S04]  /*0870*/  @P1 IMAD.WIDE.U32 R16, R17, UR8, R4 ;  /* 0x0000000811101c25 */ /* 0x002fc8000f8e0004 */
[----:B------:R-:W-:Y:S02]  /*0880*/  @P1 IMAD.IADD R17, R17, 0x1, R15 ;  /* 0x0000000111111824 */ /* 0x000fe400078e020f */
[----:B--2---:R-:W-:-:S04]  /*0890*/  @!P1 IMAD.WIDE.U32 R10, R4, R13, R10 ;  /* 0x0000000d040a9225 */ /* 0x004fc800078e000a */
[----:B------:R-:W-:Y:S02]  /*08a0*/  @!P1 IMAD.MOV.U32 R16, RZ, RZ, R10 ;  /* 0x000000ffff109224 */ /* 0x000fe400078e000a */
[----:B------:R-:W-:Y:S01]  /*08b0*/  @!P1 IMAD.MOV.U32 R17, RZ, RZ, R11 ;  /* 0x000000ffff119224 */ /* 0x000fe200078e000b */
[----:B------:R-:W-:Y:S06]  /*08c0*/  @!P3 BRA `(.L_x_5) ;  /* 0x00000000000cb947 */ /* 0x000fec0003800000 */
[----:B------:R-:W-:Y:S01]  /*08d0*/  UCGABAR_WAIT ;  /* 0x0000000000007dc7 */ /* 0x000fe20008000000 */
[----:B------:R-:W-:Y:S01]  /*08e0*/  CCTL.IVALL ;  /* 0x00000000ff00798f */ /* 0x000fe20002000000 */
[----:B------:R-:W-:Y:S05]  /*08f0*/  BRA `(.L_x_6) ;  /* 0x0000000000047947 */ /* 0x000fea0003800000 */
.L_x_5:
[----:B------:R-:W-:Y:S06]  /*0900*/  BAR.SYNC.DEFER_BLOCKING 0x0 ;  /* 0x0000000000007b1d */ /* 0x000fec0000010000 */
.L_x_6:
[----:B------:R-:W-:Y:S05]  /*0910*/  @!P2 BRA `(.L_x_7) ;  /* 0x0000006000f4a947 */ /* 0x000fea0003800000 */
[----:B------:R-:W-:-:S13]  /*0920*/  ISETP.GT.U32.AND P0, PT, R8, 0x1, PT ;  /* 0x000000010800780c */ /* 0x000fda0003f04070 */
[----:B------:R-:W-:Y:S05]  /*0930*/  @P0 EXIT ;  /* 0x000000000000094d */ /* 0x000fea0003800000 */
[----:B------:R-:W-:Y:S01]  /*0940*/  ULDC.64 UR4, c[0x0][0x650] ;  /* 0x0001940000047ab9 */ /* 0x000fe20000000a00 */
[----:B------:R-:W-:Y:S01]  /*0950*/  PRMT R3, RZ, 0x7610, R3 ;  /* 0x00007610ff037816 */ /* 0x000fe20000000003 */
[----:B------:R-:W-:Y:S01]  /*0960*/  IMAD.MOV.U32 R111, RZ, RZ, -0x1 ;  /* 0xffffffffff6f7424 */ /* 0x000fe200078e00ff */
[----:B------:R-:W-:Y:S01]  /*0970*/  ISETP.GE.U32.AND P0, PT, R16, UR4, PT ;  /* 0x0000000410007c0c */ /* 0x000fe2000bf06070 */
[----:B------:R-:W-:Y:S01]  /*0980*/  IMAD.MOV.U32 R23, RZ, RZ, -0x1 ;  /* 0xffffffffff177424 */ /* 0x000fe200078e00ff */
[----:B------:R-:W-:Y:S02]  /*0990*/  MOV R102, 0xffffffff ;  /* 0xffffffff00667802 */ /* 0x000fe40000000f00 */
[----:B------:R-:W-:-:S13]  /*09a0*/  ISETP.GE.U32.AND.EX P0, PT, R17, UR5, PT, P0 ;  /* 0x0000000511007c0c */ /* 0x000fda000bf06100 */
[----:B------:R-:W-:Y:S05]  /*09b0*/  @P0 BRA `(.L_x_8) ;  /* 0x00000004002c0947 */ /* 0x000fea0003800000 */
[----:B------:R-:W0:Y:S01]  /*09c0*/  LDC.64 R24, c[0x0][0x628] ;  /* 0x00018a00ff187b82 */ /* 0x000e220000000a00 */
[----:B------:R-:W-:Y:S02]  /*09d0*/  IMAD.MOV.U32 R10, RZ, RZ, R16 ;  /* 0x000000ffff0a7224 */ /* 0x000fe400078e0010 */
[----:B------:R-:W-:-:S05]  /*09e0*/  IMAD.MOV.U32 R11, RZ, RZ, R17 ;  /* 0x000000ffff0b7224 */ /* 0x000fca00078e0011 */
[----:B------:R-:W1:Y:S08]  /*09f0*/  LDC R8, c[0x0][0x630] ;  /* 0x00018c00ff087b82 */ /* 0x000e700000000800 */
[----:B------:R-:W2:Y:S01]  /*0a00*/  LDC.64 R26, c[0x0][0x620] ;  /* 0x00018800ff1a7b82 */ /* 0x000ea20000000a00 */
[----:B0-----:R-:W-:-:S04]  /*0a10*/  ISETP.NE.U32.AND P0, PT, R24, RZ, PT ;  /* 0x000000ff1800720c */ /* 0x001fc80003f05070 */
[----:B------:R-:W-:-:S13]  /*0a20*/  ISETP.NE.AND.EX P0, PT, R25, RZ, PT, P0 ;  /* 0x000000ff1900720c */ /* 0x000fda0003f05300 */
[----:B-12---:R-:W-:Y:S05]  /*0a30*/  @!P0 BRA `(.L_x_9) ;  /* 0x0000000000288947 */ /* 0x006fea0003800000 */
[----:B------:R-:W0:Y:S02]  /*0a40*/  LDC R3, c[0x0][0x634] ;  /* 0x00018d00ff037b82 */ /* 0x000e240000000800 */
[----:B0-----:R-:W-:-:S05]  /*0a50*/  IADD3 R3, P0, R16, R3, RZ ;  /* 0x0000000310037210 */ /* 0x001fca0007f1e0ff */
[----:B------:R-:W-:-:S04]  /*0a60*/  IMAD.X R21, RZ, RZ, R17, P0 ;  /* 0x000000ffff157224 */ /* 0x000fc800000e0611 */
[----:B------:R-:W-:-:S04]  /*0a70*/  IMAD.WIDE.U32 R10, R21, R24, RZ ;  /* 0x00000018150a7225 */ /* 0x000fc800078e00ff */
[----:B------:R-:W-:-:S04]  /*0a80*/  IMAD.WIDE.U32 R12, P0, R3, R25, R10 ;  /* 0x00000019030c7225 */ /* 0x000fc8000780000a */
[----:B------:R-:W-:-:S04]  /*0a90*/  IMAD.WIDE.U32 R10, R3, R24, RZ ;  /* 0x00000018030a7225 */ /* 0x000fc800078e00ff */
[----:B------:R-:W-:Y:S01]  /*0aa0*/  IMAD.X R15, RZ, RZ, RZ, P0 ;  /* 0x000000ffff0f7224 */ /* 0x000fe200000e06ff */
[----:B------:R-:W-:Y:S01]  /*0ab0*/  IADD3 RZ, P0, R11, R12, RZ ;  /* 0x0000000c0bff7210 */ /* 0x000fe20007f1e0ff */
[----:B------:R-:W-:-:S04]  /*0ac0*/  IMAD.MOV.U32 R14, RZ, RZ, R13 ;  /* 0x000000ffff0e7224 */ /* 0x000fc800078e000d */
[----:B------:R-:W-:-:S08]  /*0ad0*/  IMAD.WIDE.U32.X R10, R21, R25, R14, P0 ;  /* 0x00000019150a7225 */ /* 0x000fd000000e040e */
.L_x_9:
[----:B------:R-:W0:Y:S01]  /*0ae0*/  LDC.64 R30, c[0x0][0x640] ;  /* 0x00019000ff1e7b82 */ /* 0x000e220000000a00 */
[--C-:B------:R-:W-:Y:S01]  /*0af0*/  SHF.R.U64 R29, R10, R8, R11.reuse ;  /* 0x000000080a1d7219 */ /* 0x100fe2000000120b */
[----:B------:R-:W-:Y:S01]  /*0b00*/  IMAD R22, R9, R22, R4 ;  /* 0x0000001609167224 */ /* 0x000fe200078e0204 */
[----:B------:R-:W-:Y:S01]  /*0b10*/  SHF.R.U32.HI R3, RZ, R8, R11 ;  /* 0x00000008ff037219 */ /* 0x000fe2000001160b */
[----:B------:R-:W-:Y:S01]  /*0b20*/  IMAD.MOV.U32 R23, RZ, RZ, 0x1 ;  /* 0x00000001ff177424 */ /* 0x000fe200078e00ff */
[----:B------:R-:W-:-:S03]  /*0b30*/  IADD3 R5, P0, RZ, -R29, RZ ;  /* 0x8000001dff057210 */ /* 0x000fc60007f1e0ff */
[----:B------:R-:W1:Y:S02]  /*0b40*/  LDC R12, c[0x0][0x618] ;  /* 0x00018600ff0c7b82 */ /* 0x000e640000000800 */
[----:B------:R-:W-:Y:S02]  /*0b50*/  IMAD.X R3, RZ, RZ, ~R3, P0 ;  /* 0x000000ffff037224 */ /* 0x000fe400000e0e03 */
[----:B------:R-:W-:-:S04]  /*0b60*/  IMAD.WIDE.U32 R10, R5, R26, R16 ;  /* 0x0000001a050a7225 */ /* 0x000fc800078e0010 */
[----:B------:R-:W2:Y:S01]  /*0b70*/  LDC R20, c[0x0][0x608] ;  /* 0x00018200ff147b82 */ /* 0x000ea20000000800 */
[----:B------:R-:W-:Y:S01]  /*0b80*/  IMAD R8, R3, R26, RZ ;  /* 0x0000001a03087224 */ /* 0x000fe200078e02ff */
[----:B------:R-:W-:-:S03]  /*0b90*/  MOV R3, 0xffffffff ;  /* 0xffffffff00037802 */ /* 0x000fc60000000f00 */
[----:B------:R-:W-:-:S03]  /*0ba0*/  IMAD R5, R5, R27, R8 ;  /* 0x0000001b05057224 */ /* 0x000fc600078e0208 */
[----:B------:R-:W3:Y:S01]  /*0bb0*/  LDC R28, c[0x0][0x658] ;  /* 0x00019600ff1c7b82 */ /* 0x000ee20000000800 */
[----:B------:R-:W-:Y:S01]  /*0bc0*/  IMAD.IADD R5, R11, 0x1, R5 ;  /* 0x000000010b057824 */ /* 0x000fe200078e0205 */
[----:B0-----:R-:W-:-:S04]  /*0bd0*/  ISETP.NE.U32.AND P0, PT, R30, RZ, PT ;  /* 0x000000ff1e00720c */ /* 0x001fc80003f05070 */
[----:B------:R-:W-:Y:S02]  /*0be0*/  ISETP.NE.AND.EX P0, PT, R31, RZ, PT, P0 ;  /* 0x000000ff1f00720c */ /* 0x000fe40003f05300 */
[----:B------:R-:W0:Y:S01]  /*0bf0*/  LDC R24, c[0x0][0x600] ;  /* 0x00018000ff187b82 */ /* 0x000e220000000800 */
[-CC-:B-1----:R-:W-:Y:S02]  /*0c00*/  SHF.R.U64 R14, R10, R12.reuse, R5.reuse ;  /* 0x0000000c0a0e7219 */ /* 0x182fe40000001205 */
[----:B------:R-:W-:-:S05]  /*0c10*/  SHF.R.U32.HI R5, RZ, R12, R5 ;  /* 0x0000000cff057219 */ /* 0x000fca0000011605 */
[----:B------:R-:W1:Y:S01]  /*0c20*/  LDC R15, c[0x0][0x648] ;  /* 0x00019200ff0f7b82 */ /* 0x000e620000000800 */
[-CC-:B--2---:R-:W-:Y:S02]  /*0c30*/  SHF.R.U64 R27, R14, R20.reuse, R5.reuse ;  /* 0x000000140e1b7219 */ /* 0x184fe40000001205 */
[----:B------:R-:W-:-:S05]  /*0c40*/  SHF.R.U32.HI R5, RZ, R20, R5 ;  /* 0x00000014ff057219 */ /* 0x000fca0000011605 */
[----:B------:R-:W2:Y:S01]  /*0c50*/  LDC R21, c[0x0][0x638] ;  /* 0x00018e00ff157b82 */ /* 0x000ea20000000800 */
[-CC-:B---3--:R-:W-:Y:S02]  /*0c60*/  SHF.R.U64 R20, R27, R28.reuse, R5.reuse ;  /* 0x0000001c1b147219 */ /* 0x188fe40000001205 */
[-C--:B------:R-:W-:Y:S02]  /*0c70*/  SHF.L.U32 R3, R3, R28.reuse, RZ ;  /* 0x0000001c03037219 */ /* 0x080fe400000006ff */
[----:B------:R-:W-:Y:S01]  /*0c80*/  SHF.R.U32.HI R5, RZ, R28, R5 ;  /* 0x0000001cff057219 */ /* 0x000fe20000011605 */
[----:B------:R-:W-:Y:S01]  /*0c90*/  IMAD.MOV.U32 R4, RZ, RZ, R20 ;  /* 0x000000ffff047224 */ /* 0x000fe200078e0014 */
[----:B------:R-:W-:Y:S01]  /*0ca0*/  LOP3.LUT R12, RZ, R3, RZ, 0x33, !PT ;  /* 0x00000003ff0c7212 */ /* 0x000fe200078e33ff */
[----:B------:R-:W3:Y:S01]  /*0cb0*/  LDC R25, c[0x0][0x610] ;  /* 0x00018400ff197b82 */ /* 0x000ee20000000800 */
[----:B------:R-:W-:Y:S05]  /*0cc0*/  @!P0 BRA `(.L_x_10) ;  /* 0x0000000000288947 */ /* 0x000fea0003800000 */
[----:B------:R-:W4:Y:S02]  /*0cd0*/  LDC R3, c[0x0][0x64c] ;  /* 0x00019300ff037b82 */ /* 0x000f240000000800 */
[----:B----4-:R-:W-:-:S05]  /*0ce0*/  IADD3 R3, P0, R20, R3, RZ ;  /* 0x0000000314037210 */ /* 0x010fca0007f1e0ff */
        /* <DEDUP_REMOVED lines=8> */
.L_x_10:
[----:B-1----:R-:W-:Y:S01]  /*0d70*/  SHF.R.U64 R4, R4, R15, R5 ;  /* 0x0000000f04047219 */ /* 0x002fe20000001205 */
[----:B0-----:R-:W-:Y:S01]  /*0d80*/  VIADD R5, R24, 0xffffffff ;  /* 0xffffffff18057836 */ /* 0x001fe20000000000 */
[----:B------:R-:W-:Y:S02]  /*0d90*/  SHF.L.U32 R3, R23, R28, RZ ;  /* 0x0000001c17037219 */ /* 0x000fe400000006ff */
[----:B------:R-:W-:Y:S01]  /*0da0*/  LOP3.LUT R12, R27, R12, RZ, 0xc0, !PT ;  /* 0x0000000c1b0c7212 */ /* 0x000fe200078ec0ff */
[----:B------:R-:W-:Y:S01]  /*0db0*/  IMAD.MOV R8, RZ, RZ, -R4 ;  /* 0x000000ffff087224 */ /* 0x000fe200078e0a04 */
[----:B------:R-:W-:Y:S02]  /*0dc0*/  SEL R7, R7, R22, !P1 ;  /* 0x0000001607077207 */ /* 0x000fe40004800000 */
[----:B------:R-:W-:Y:S01]  /*0dd0*/  MOV R23, R29 ;  /* 0x0000001d00177202 */ /* 0x000fe20000000f00 */
[----:B------:R-:W-:Y:S01]  /*0de0*/  IMAD R12, R3, R4, R12 ;  /* 0x00000004030c7224 */ /* 0x000fe200078e020c */
[----:B------:R-:W-:Y:S01]  /*0df0*/  LOP3.LUT R4, R14, R5, RZ, 0xc0, !PT ;  /* 0x000000050e047212 */ /* 0x000fe200078ec0ff */
[----:B--2---:R-:W-:-:S02]  /*0e00*/  IMAD R3, R8, R21, R20 ;  /* 0x0000001508037224 */ /* 0x004fc400078e0214 */
[----:B---3--:R-:W-:Y:S02]  /*0e10*/  IMAD R7, R12, R25, R7 ;  /* 0x000000190c077224 */ /* 0x008fe400078e0207 */
[----:B------:R-:W-:Y:S02]  /*0e20*/  IMAD.MOV.U32 R5, RZ, RZ, 0x1 ;  /* 0x00000001ff057424 */ /* 0x000fe400078e00ff */
[----:B------:R-:W-:-:S03]  /*0e30*/  IMAD R4, R3, R24, R4 ;  /* 0x0000001803047224 */ /* 0x000fc600078e0204 */
[----:B------:R-:W-:Y:S02]  /*0e40*/  PRMT R3, R5, 0x7610, R3 ;  /* 0x0000761005037816 */ /* 0x000fe40000000003 */
[----:B------:R-:W-:Y:S02]  /*0e50*/  SEL R102, R4, R7, !P1 ;  /* 0x0000000704667207 */ /* 0x000fe40004800000 */
[----:B------:R-:W-:-:S07]  /*0e60*/  SEL R111, R7, R4, !P1 ;  /* 0x00000004076f7207 */ /* 0x000fce0004800000 */
.L_x_8:
[----:B------:R-:W-:-:S08]  /*0e70*/  NOP ;  /* 0x0000000000007918 */ /* 0x000fd00000000000 */
[----:B------:R-:W0:Y:S02]  /*0e80*/  USETMAXREG.TRY_ALLOC.CTAPOOL UP0, 0xe8 ;  /* 0x000000e8000079c8 */ /* 0x000e240008000600 */
[----:B0-----:R-:W-:-:S13]  /*0e90*/  PLOP3.LUT P0, PT, PT, PT, UP0, 0x80, 0x0 ;  /* 0x000000000000781c */ /* 0x001fda0003f0f008 */
[----:B------:R-:W-:Y:S05]  /*0ea0*/  @!P0 BRA `(.L_x_8) ;  /* 0xfffffffc00f08947 */ /* 0x000fea000383ffff */
[----:B------:R-:W-:Y:S01]  /*0eb0*/  ULDC.64 UR4, c[0x0][0x598] ;  /* 0x0001660000047ab9 */ /* 0x000fe20000000a00 */
[----:B------:R-:W-:Y:S01]  /*0ec0*/  ULDC.64 UR36, c[0x0][0x208] ;  /* 0x0000820000247ab9 */ /* 0x000fe20000000a00 */
[----:B------:R-:W-:-:S04]  /*0ed0*/  ISETP.NE.U32.AND P0, PT, RZ, UR4, PT ;  /* 0x00000004ff007c0c */ /* 0x000fc8000bf05070 */
[----:B------:R-:W-:-:S13]  /*0ee0*/  ISETP.NE.AND.EX P0, PT, RZ, UR5, PT, P0 ;  /* 0x00000005ff007c0c */ /* 0x000fda000bf05300 */
[----:B------:R-:W-:Y:S05]  /*0ef0*/  @!P0 BRA `(.L_x_11) ;  /* 0x00000000001c8947 */ /* 0x000fea0003800000 */
[----:B------:R-:W0:Y:S02]  /*0f00*/  LDC.64 R4, c[0x0][0x598] ;  /* 0x00016600ff047b82 */ /* 0x000e240000000a00 */
[----:B0-----:R-:W2:Y:S02]  /*0f10*/  LDG.E.64 R4, desc[UR36][R4.64] ;  /* 0x0000002404047981 */ /* 0x001ea4000c1e1b00 */
[----:B--2---:R-:W-:-:S04]  /*0f20*/  ISETP.NE.U32.AND P0, PT, R4, RZ, PT ;  /* 0x000000ff0400720c */ /* 0x004fc80003f05070 */
[----:B------:R-:W-:-:S13]  /*0f30*/  ISETP.NE.AND.EX P0, PT, R5, RZ, PT, P0 ;  /* 0x000000ff0500720c */ /* 0x000fda0003f05300 */
[----:B------:R-:W-:Y:S05]  /*0f40*/  @!P0 BRA `(.L_x_11) ;  /* 0x0000000000088947 */ /* 0x000fea0003800000 */
[----:B------:R0:W5:Y:S01]  /*0f50*/  LD.E R22, desc[UR36][R4.64] ;  /* 0x0000002404167980 */ /* 0x000162000c101900 */
[----:B------:R-:W-:Y:S05]  /*0f60*/  BRA `(.L_x_12) ;  /* 0x0000000000247947 */ /* 0x000fea0003800000 */
.L_x_11:
[----:B------:R-:W-:Y:S02]  /*0f70*/  ULDC.64 UR4, c[0x0][0x588] ;  /* 0x0001620000047ab9 */ /* 0x000fe40000000a00 */
[----:B------:R-:W-:-:S04]  /*0f80*/  ISETP.NE.U32.AND P0, PT, RZ, UR4, PT ;  /* 0x00000004ff007c0c */ /* 0x000fc8000bf05070 */
[----:B------:R-:W-:-:S13]  /*0f90*/  ISETP.NE.AND.EX P0, PT, RZ, UR5, PT, P0 ;  /* 0x00000005ff007c0c */ /* 0x000fda000bf05300 */
[----:B------:R-:W-:Y:S05]  /*0fa0*/  @!P0 BRA `(.L_x_13) ;  /* 0x00000000000c8947 */ /* 0x000fea0003800000 */
[----:B------:R-:W0:Y:S02]  /*0fb0*/  LDC.64 R4, c[0x0][0x588] ;  /* 0x00016200ff047b82 */ /* 0x000e240000000a00 */
[----:B0-----:R1:W5:Y:S01]  /*0fc0*/  LDG.E R22, desc[UR36][R4.64] ;  /* 0x0000002404167981 */ /* 0x001362000c1e1900 */
[----:B------:R-:W-:Y:S05]  /*0fd0*/  BRA `(.L_x_12) ;  /* 0x0000000000087947 */ /* 0x000fea0003800000 */
.L_x_13:
[----:B------:R-:W-:Y:S02]  /*0fe0*/  ULDC UR4, c[0x0][0x580] ;  /* 0x0001600000047ab9 */ /* 0x000fe40000000800 */
[----:B------:R-:W-:-:S07]  /*0ff0*/  IMAD.U32 R22, RZ, RZ, UR4 ;  /* 0x00000004ff167e24 */ /* 0x000fce000f8e00ff */
.L_x_12:
[----:B------:R-:W-:Y:S02]  /*1000*/  ULDC.64 UR4, c[0x0][0x5a0] ;  /* 0x0001680000047ab9 */ /* 0x000fe40000000a00 */
[----:B------:R-:W-:-:S04]  /*1010*/  ISETP.NE.U32.AND P0, PT, RZ, UR4, PT ;  /* 0x00000004ff007c0c */ /* 0x000fc8000bf05070 */
[----:B------:R-:W-:-:S13]  /*1020*/  ISETP.NE.AND.EX P0, PT, RZ, UR5, PT, P0 ;  /* 0x00000005ff007c0c */ /* 0x000fda000bf05300 */
[----:B------:R-:W-:Y:S05]  /*1030*/  @!P0 BRA `(.L_x_14) ;  /* 0x00000000001c8947 */ /* 0x000fea0003800000 */
[----:B01----:R-:W0:Y:S02]  /*1040*/  LDC.64 R4, c[0x0][0x5a0] ;  /* 0x00016800ff047b82 */ /* 0x003e240000000a00 */
[----:B0-----:R-:W2:Y:S02]  /*1050*/  LDG.E.64 R4, desc[UR36][R4.64] ;  /* 0x0000002404047981 */ /* 0x001ea4000c1e1b00 */
[----:B--2---:R-:W-:-:S04]  /*1060*/  ISETP.NE.U32.AND P0, PT, R4, RZ, PT ;  /* 0x000000ff0400720c */ /* 0x004fc80003f05070 */
[----:B------:R-:W-:-:S13]  /*1070*/  ISETP.NE.AND.EX P0, PT, R5, RZ, PT, P0 ;  /* 0x000000ff0500720c */ /* 0x000fda0003f05300 */
[----:B------:R-:W-:Y:S05]  /*1080*/  @!P0 BRA `(.L_x_14) ;  /* 0x0000000000088947 */ /* 0x000fea0003800000 */
[----:B------:R0:W5:Y:S01]  /*1090*/  LD.E R90, desc[UR36][R4.64] ;  /* 0x00000024045a7980 */ /* 0x000162000c101900 */
[----:B------:R-:W-:Y:S05]  /*10a0*/  BRA `(.L_x_15) ;  /* 0x0000000000247947 */ /* 0x000fea0003800000 */
.L_x_14:
[----:B------:R-:W-:Y:S02]  /*10b0*/  ULDC.64 UR4, c[0x0][0x590] ;  /* 0x0001640000047ab9 */ /* 0x000fe40000000a00 */
[----:B------:R-:W-:-:S04]  /*10c0*/  ISETP.NE.U32.AND P0, PT, RZ, UR4, PT ;  /* 0x00000004ff007c0c */ /* 0x000fc8000bf05070 */
[----:B------:R-:W-:-:S13]  /*10d0*/  ISETP.NE.AND.EX P0, PT, RZ, UR5, PT, P0 ;  /* 0x00000005ff007c0c */ /* 0x000fda000bf05300 */
[----:B------:R-:W-:Y:S05]  /*10e0*/  @!P0 BRA `(.L_x_16) ;  /* 0x00000000000c8947 */ /* 0x000fea0003800000 */
[----:B------:R-:W2:Y:S02]  /*10f0*/  LDC.64 R90, c[0x0][0x590] ;  /* 0x00016400ff5a7b82 */ /* 0x000ea40000000a00 */
[----:B--2---:R2:W5:Y:S01]  /*1100*/  LDG.E R90, desc[UR36][R90.64] ;  /* 0x000000245a5a7981 */ /* 0x004562000c1e1900 */
[----:B------:R-:W-:Y:S05]  /*1110*/  BRA `(.L_x_15) ;  /* 0x0000000000087947 */ /* 0x000fea0003800000 */
.L_x_16:
[----:B------:R-:W-:Y:S02]  /*1120*/  ULDC UR4, c[0x0][0x584] ;  /* 0x0001610000047ab9 */ /* 0x000fe40000000800 */
[----:B------:R-:W-:-:S07]  /*1130*/  IMAD.U32 R90, RZ, RZ, UR4 ;  /* 0x00000004ff5a7e24 */ /* 0x000fce000f8e00ff */
.L_x_15:
[----:B------:R-:W-:-:S13]  /*1140*/  LOP3.LUT P0, RZ, R3, 0xff, RZ, 0xc0, !PT ;  /* 0x000000ff03ff7812 */ /* 0x000fda000780c0ff */
[----:B------:R-:W-:Y:S05]  /*1150*/  @!P0 EXIT ;  /* 0x000000000000894d */ /* 0x000fea0003800000 */
[----:B------:R-:W3:Y:S01]  /*1160*/  LDC R95, c[0x0][0x658] ;  /* 0x00019600ff5f7b82 */ /* 0x000ee20000000800 */
[----:B------:R-:W-:Y:S01]  /*1170*/  LOP3.LUT R6, R6, 0x1, RZ, 0xc0, !PT ;  /* 0x0000000106067812 */ /* 0x000fe200078ec0ff */
[----:B------:R-:W-:Y:S01]  /*1180*/  ULDC.64 UR6, c[0x0][0x288] ;  /* 0x0000a20000067ab9 */ /* 0x000fe20000000a00 */
[----:B------:R-:W-:Y:S01]  /*1190*/  SHF.R.U32.HI R3, RZ, 0x2, R97 ;  /* 0x00000002ff037819 */ /* 0x000fe20000011661 */
[----:B------:R-:W-:Y:S01]  /*11a0*/  UIADD3 UR4, UR7, 0x3f, URZ ;  /* 0x0000003f07047890 */ /* 0x000fe2000fffe03f */
[----:B------:R-:W-:Y:S01]  /*11b0*/  SHF.R.U32.HI R0, RZ, 0x1, R0 ;  /* 0x00000001ff007819 */ /* 0x000fe20000011600 */
[----:B------:R-:W-:Y:S01]  /*11c0*/  IMAD.SHL.U32 R88, R6, 0x40, RZ ;  /* 0x0000004006587824 */ /* 0x000fe200078e00ff */
[----:B------:R-:W-:Y:S01]  /*11d0*/  LOP3.LUT R3, R3, 0x7, RZ, 0xc0, !PT ;  /* 0x0000000703037812 */ /* 0x000fe200078ec0ff */
[----:B01----:R-:W0:Y:S01]  /*11e0*/  LDC.64 R4, c[0x0][0x5c8] ;  /* 0x00017200ff047b82 */ /* 0x003e220000000a00 */
[----:B------:R-:W-:Y:S01]  /*11f0*/  USHF.R.S32.HI UR5, URZ, 0x1f, UR4 ;  /* 0x0000001f3f057899 */ /* 0x000fe20008011404 */
[----:B------:R-:W-:Y:S01]  /*1200*/  LOP3.LUT R0, R0, 0x30, RZ, 0xc0, !PT ;  /* 0x0000003000007812 */ /* 0x000fe200078ec0ff */
[----:B------:R-:W-:Y:S01]  /*1210*/  IMAD.MOV.U32 R8, RZ, RZ, 0x1 ;  /* 0x00000001ff087424 */ /* 0x000fe200078e00ff */
[--C-:B------:R-:W-:Y:S01]  /*1220*/  LOP3.LUT R88, R88, 0x40, R3.reuse, 0xe2, !PT ;  /* 0x0000004058587812 */ /* 0x100fe200078ee203 */
[----:B------:R-:W-:Y:S01]  /*1230*/  ULEA.HI UR5, UR5, UR4, URZ, 0x6 ;  /* 0x0000000405057291 */ /* 0x000fe2000f8f303f */
[-C--:B------:R-:W-:Y:S01]  /*1240*/  IADD3 R3, RZ, -R0.reuse, -R3 ;  /* 0x80000000ff037210 */ /* 0x080fe20007ffe803 */
[----:B------:R-:W-:Y:S01]  /*1250*/  IMAD.U32 R7, RZ, RZ, UR6 ;  /* 0x00000006ff077e24 */ /* 0x000fe2000f8e00ff */
[----:B------:R-:W1:Y:S01]  /*1260*/  LDC R99, c[0x0][0x600] ;  /* 0x00018000ff637b82 */ /* 0x000e620000000800 */
[----:B------:R-:W-:Y:S01]  /*1270*/  LOP3.LUT R88, R88, R0, RZ, 0xfc, !PT ;  /* 0x0000000058587212 */ /* 0x000fe200078efcff */
[----:B------:R-:W-:Y:S01]  /*1280*/  IMAD.MOV.U32 R0, RZ, RZ, -0x1 ;  /* 0xffffffffff007424 */ /* 0x000fe200078e00ff */
[----:B------:R-:W-:Y:S01]  /*1290*/  USHF.R.S32.HI UR43, URZ, 0x6, UR5 ;  /* 0x000000063f2b7899 */ /* 0x000fe20008011405 */
[C---:B------:R-:W-:Y:S01]  /*12a0*/  LOP3.LUT R96, R97.reuse, 0x3, RZ, 0xc0, !PT ;  /* 0x0000000361607812 */ /* 0x040fe200078ec0ff */
[----:B------:R-:W-:Y:S01]  /*12b0*/  IMAD R3, R6, -0x40, R3 ;  /* 0xffffffc006037824 */ /* 0x000fe200078e0203 */
[----:B------:R-:W-:Y:S01]  /*12c0*/  LOP3.LUT R98, R97, 0x80, RZ, 0xc0, !PT ;  /* 0x0000008061627812 */ /* 0x000fe200078ec0ff */
[----:B------:R-:W-:Y:S01]  /*12d0*/  UISETP.LT.AND UP0, UPT, UR43, 0x1, UPT ;  /* 0x000000012b00788c */ /* 0x000fe2000bf01270 */
[-C--:B---3--:R-:W-:Y:S01]  /*12e0*/  SHF.L.U32 R0, R0, R95.reuse, RZ ;  /* 0x0000005f00007219 */ /* 0x088fe200000006ff */
[----:B------:R-:W-:Y:S01]  /*12f0*/  ULDC UR4, c[0x0][0x284] ;  /* 0x0000a10000047ab9 */ /* 0x000fe20000000800 */
[----:B------:R-:W-:Y:S01]  /*1300*/  IMAD R96, R96, -0x2, R7 ;  /* 0xfffffffe60607824 */ /* 0x000fe200078e0207 */
[----:B------:R-:W-:Y:S01]  /*1310*/  USEL UR44, UR43, 0x1, UP0 ;  /* 0x000000012b2c7887 */ /* 0x000fe20008000000 */
[----:B------:R-:W-:Y:S01]  /*1320*/  SHF.L.U32 R95, R8, R95, RZ ;  /* 0x0000005f085f7219 */ /* 0x000fe200000006ff */
[----:B------:R-:W-:Y:S01]  /*1330*/  VIADD R101, R3, UR4 ;  /* 0x0000000403657c36 */ /* 0x000fe20008000000 */
[----:B------:R-:W-:Y:S01]  /*1340*/  SHF.L.U32 R97, R97, 0x1, RZ ;  /* 0x0000000161617819 */ /* 0x000fe200000006ff */
[----:B------:R-:W-:Y:S01]  /*1350*/  IMAD.MOV.U32 R89, RZ, RZ, RZ ;  /* 0x000000ffff597224 */ /* 0x000fe200078e00ff */
[C-C-:B0-----:R-:W-:Y:S01]  /*1360*/  SHF.L.U64.HI R93, R4.reuse, 0x7, R5.reuse ;  /* 0x00000007045d7819 */ /* 0x141fe20000010205 */
[C---:B------:R-:W-:Y:S01]  /*1370*/  IMAD.SHL.U32 R92, R4.reuse, 0x80, RZ ;  /* 0x00000080045c7824 */ /* 0x040fe200078e00ff */
[C---:B------:R-:W-:Y:S01]  /*1380*/  SHF.L.U64.HI R94, R4.reuse, 0x3, R5 ;  /* 0x00000003045e7819 */ /* 0x040fe20000010205 */
[----:B--2---:R-:W-:Y:S01]  /*1390*/  IMAD.SHL.U32 R91, R4, 0x8, RZ ;  /* 0x00000008045b7824 */ /* 0x004fe200078e00ff */
[----:B------:R-:W-:Y:S01]  /*13a0*/  LOP3.LUT R115, R18, 0x1, RZ, 0xfc, !PT ;  /* 0x0000000112737812 */ /* 0x000fe200078efcff */
[----:B------:R-:W-:Y:S01]  /*13b0*/  UIADD3 UR44, UR43, -UR44, URZ ;  /* 0x8000002c2b2c7290 */ /* 0x000fe2000fffe03f */
[----:B------:R-:W-:Y:S01]  /*13c0*/  SHF.R.U32.HI R98, RZ, 0x7, R98 ;  /* 0x00000007ff627819 */ /* 0x000fe20000011662 */
[----:B------:R-:W-:Y:S01]  /*13d0*/  UMOV UR40, URZ ;  /* 0x0000003f00287c82 */ /* 0x000fe20008000000 */
[----:B-1----:R-:W-:Y:S01]  /*13e0*/  VIADD R99, R99, 0xffffffff ;  /* 0xffffffff63637836 */ /* 0x002fe20000000000 */
[----:B------:R-:W-:Y:S01]  /*13f0*/  LOP3.LUT R100, RZ, R0, RZ, 0x33, !PT ;  /* 0x00000000ff647212 */ /* 0x000fe200078e33ff */
[----:B------:R-:W-:-:S07]  /*1400*/  UMOV UR42, URZ ;  /* 0x0000003f002a7c82 */ /* 0x000fce0008000000 */
.L_x_160:
[----:B0-----:R-:W0:Y:S01]  /*1410*/  SHFL.IDX PT, R0, R98, RZ, 0x1f ;  /* 0x00001fff62007589 */ /* 0x001e2200000e0000 */
[----:B-1----:R-:W1:Y:S01]  /*1420*/  S2UR UR7, SR_CgaCtaId ;  /* 0x00000000000779c3 */ /* 0x002e620000008800 */
[----:B------:R-:W-:Y:S01]  /*1430*/  UMOV UR6, 0x400 ;  /* 0x0000040000067882 */ /* 0x000fe20000000000 */
[----:B0-----:R-:W-:Y:S01]  /*1440*/  R2UR UR4, R0 ;  /* 0x00000000000472ca */ /* 0x001fe200000e0000 */
[----:B-1----:R-:W-:-:S12]  /*1450*/  ULEA UR6, UR7, UR6, 0x18 ;  /* 0x0000000607067291 */ /* 0x002fd8000f8ec03f */
[----:B------:R-:W-:-:S04]  /*1460*/  ULEA.HI UR5, UR4, UR4, URZ, 0x1 ;  /* 0x0000000404057291 */ /* 0x000fc8000f8f083f */
[----:B------:R-:W-:-:S04]  /*1470*/  ULOP3.LUT UR5, UR5, 0x7fffe, URZ, 0xc0, !UPT ;  /* 0x0007fffe05057892 */ /* 0x000fc8000f8ec03f */
[----:B------:R-:W-:-:S03]  /*1480*/  UIADD3 UR5, UR4, -UR5, URZ ;  /* 0x8000000504057290 */ /* 0x000fc6000fffe03f */
[----:B------:R-:W-:Y:S01]  /*1490*/  ULDC UR4, c[0x0][0x28c] ;  /* 0x0000a30000047ab9 */ /* 0x000fe20000000800 */
[----:B------:R-:W-:Y:S01]  /*14a0*/  ULEA UR5, UR5, UR6, 0xd ;  /* 0x0000000605057291 */ /* 0x000fe2000f8e683f */
[----:B------:R-:W-:-:S03]  /*14b0*/  ISETP.LT.AND P0, PT, RZ, UR4, PT ;  /* 0x00000004ff007c0c */ /* 0x000fc6000bf01270 */
[----:B------:R-:W-:-:S04]  /*14c0*/  UIADD3 UR5, UR5, 0x100, URZ ;  /* 0x0000010005057890 */ /* 0x000fc8000fffe03f */
[----:B------:R-:W-:-:S04]  /*14d0*/  USHF.R.U32.HI UR5, URZ, 0x4, UR5 ;  /* 0x000000043f057899 */ /* 0x000fc80008011605 */
[----:B------:R-:W-:-:S04]  /*14e0*/  ULOP3.LUT UR5, UR5, 0x3fff, URZ, 0xc0, !UPT ;  /* 0x00003fff05057892 */ /* 0x000fc8000f8ec03f */
[----:B------:R-:W-:Y:S01]  /*14f0*/  ULOP3.LUT UR45, UR5, 0x10000, URZ, 0xfc, !UPT ;  /* 0x00010000052d7892 */ /* 0x000fe2000f8efc3f */
[----:B--234-:R-:W-:Y:S11]  /*1500*/  @P0 BRA `(.L_x_17) ;  /* 0x0000000000400947 */ /* 0x01cff60003800000 */
[----:B------:R-:W-:Y:S01]  /*1510*/  MOV R0, 0x0 ;  /* 0x0000000000007802 */ /* 0x000fe20000000f00 */
[----:B------:R-:W-:Y:S01]  /*1520*/  ULDC.64 UR4, c[0x4][0x68] ;  /* 0x01001a0000047ab9 */ /* 0x000fe20000000a00 */
[----:B------:R-:W-:Y:S01]  /*1530*/  ULDC.64 UR6, c[0x4][0x8] ;  /* 0x0100020000067ab9 */ /* 0x000fe20000000a00 */
[----:B------:R-:W-:Y:S01]  /*1540*/  IMAD.U32 R4, RZ, RZ, UR4 ;  /* 0x00000004ff047e24 */ /* 0x000fe2000f8e00ff */
[----:B------:R0:W1:Y:S01]  /*1550*/  LDC.64 R14, c[0x4][R0] ;  /* 0x01000000000e7b82 */ /* 0x0000620000000a00 */
[----:B------:R-:W-:Y:S01]  /*1560*/  IMAD.U32 R5, RZ, RZ, UR5 ;  /* 0x00000005ff057e24 */ /* 0x000fe2000f8e00ff */
[----:B------:R-:W-:Y:S01]  /*1570*/  ULDC.64 UR4, c[0x4][0x70] ;  /* 0x01001c0000047ab9 */ /* 0x000fe20000000a00 */
[----:B------:R-:W-:Y:S01]  /*1580*/  IMAD.U32 R10, RZ, RZ, UR6 ;  /* 0x00000006ff0a7e24 */ /* 0x000fe2000f8e00ff */
[----:B------:R-:W-:Y:S01]  /*1590*/  MOV R11, UR7 ;  /* 0x00000007000b7c02 */ /* 0x000fe20008000f00 */
[----:B------:R-:W-:Y:S02]  /*15a0*/  IMAD.U32 R6, RZ, RZ, UR4 ;  /* 0x00000004ff067e24 */ /* 0x000fe4000f8e00ff */
[----:B------:R-:W-:-:S02]  /*15b0*/  IMAD.U32 R7, RZ, RZ, UR5 ;  /* 0x00000005ff077e24 */ /* 0x000fc4000f8e00ff */
[----:B------:R-:W-:Y:S02]  /*15c0*/  IMAD.MOV.U32 R8, RZ, RZ, 0x1e1 ;  /* 0x000001e1ff087424 */ /* 0x000fe400078e00ff */
[----:B------:R-:W-:Y:S02]  /*15d0*/  IMAD.MOV.U32 R12, RZ, RZ, 0x1 ;  /* 0x00000001ff0c7424 */ /* 0x000fe400078e00ff */
[----:B0-----:R-:W-:-:S07]  /*15e0*/  IMAD.MOV.U32 R13, RZ, RZ, RZ ;  /* 0x000000ffff0d7224 */ /* 0x001fce00078e00ff */
[----:B------:R-:W-:-:S07]  /*15f0*/  LEPC R20, `(.L_x_17) ;  /* 0x000000001014794e */ /* 0x000fce0000000000 */
[----:B-1---5:R-:W-:Y:S05]  /*1600*/  CALL.ABS.NOINC R14 ;  /* 0x000000000e007343 */ /* 0x022fea0003c00000 */
.L_x_17:
[----:B------:R-:W-:-:S13]  /*1610*/  ISETP.NE.AND P0, PT, R115, 0x3, PT ;  /* 0x000000037300780c */ /* 0x000fda0003f05270 */
[----:B------:R-:W-:Y:S05]  /*1620*/  @!P0 BRA `(.L_x_18) ;  /* 0x0000000000048947 */ /* 0x000fea0003800000 */
[----:B------:R-:W-:Y:S01]  /*1630*/  BPT.TRAP 0x1 ;  /* 0x000000040000795c */ /* 0x000fe20000300000 */
.L_x_18:
[----:B------:R-:W0:Y:S01]  /*1640*/  S2UR UR5, SR_CgaCtaId ;  /* 0x00000000000579c3 */ /* 0x000e220000008800 */
[----:B------:R-:W-:Y:S01]  /*1650*/  UMOV UR4, 0x400 ;  /* 0x0000040000047882 */ /* 0x000fe20000000000 */
[----:B------:R-:W-:Y:S02]  /*1660*/  IMAD.U32 R0, RZ, RZ, UR40 ;  /* 0x00000028ff007e24 */ /* 0x000fe4000f8e00ff */
[----:B------:R-:W-:-:S03]  /*1670*/  IMAD.U32 R3, RZ, RZ, UR42 ;  /* 0x0000002aff037e24 */ /* 0x000fc6000f8e00ff */
[----:B------:R-:W-:Y:S01]  /*1680*/  SHF.L.U32 R0, R0, 0x1f, RZ ;  /* 0x0000001f00007819 */ /* 0x000fe200000006ff */
[----:B0-----:R-:W-:-:S06]  /*1690*/  ULEA UR4, UR5, UR4, 0x18 ;  /* 0x0000000405047291 */ /* 0x001fcc000f8ec03f */
[----:B------:R-:W-:-:S04]  /*16a0*/  IMAD.U32 R6, RZ, RZ, UR4 ;  /* 0x00000004ff067e24 */ /* 0x000fc8000f8e00ff */
[----:B------:R-:W-:-:S04]  /*16b0*/  IMAD R3, R3, 0x8, R6 ;  /* 0x0000000803037824 */ /* 0x000fc800078e0206 */
[----:B------:R0:W1:Y:S01]  /*16c0*/  SYNCS.PHASECHK.TRANS64.TRYWAIT P1, [R3+URZ], R0 ;  /* 0x00000000030075a7 */ /* 0x000062000802017f */
[----:B------:R-:W-:Y:S05]  /*16d0*/  @!P0 BRA `(.L_x_19) ;  /* 0x0000000000048947 */ /* 0x000fea0003800000 */
[----:B------:R-:W-:Y:S01]  /*16e0*/  BPT.TRAP 0x1 ;  /* 0x000000040000795c */ /* 0x000fe20000300000 */
.L_x_19:
[----:B------:R-:W-:-:S05]  /*16f0*/  IMAD.U32 R4, RZ, RZ, UR44 ;  /* 0x0000002cff047e24 */ /* 0x000fca000f8e00ff */
[----:B------:R-:W-:Y:S01]  /*1700*/  ISETP.GE.AND P2, PT, R4, 0x1, PT ;  /* 0x000000010400780c */ /* 0x000fe20003f46270 */
[----:B-1----:R-:W-:-:S12]  /*1710*/  @P1 BRA `(.L_x_20) ;  /* 0x0000000000081947 */ /* 0x002fd80003800000 */
[----:B------:R-:W1:Y:S02]  /*1720*/  SYNCS.PHASECHK.TRANS64.TRYWAIT P1, [R3+URZ], R0 ;  /* 0x00000000030075a7 */ /* 0x000e64000802017f */
[----:B-1----:R-:W-:Y:S05]  /*1730*/  @!P1 BRA `(.L_x_21) ;  /* 0x0000006800a49947 */ /* 0x002fea0003800000 */
.L_x_20:
[----:B------:R-:W-:Y:S05]  /*1740*/  WARPSYNC.ALL ;  /* 0x0000000000007948 */ /* 0x000fea0003800000 */
[----:B------:R-:W-:Y:S01]  /*1750*/  R2UR UR4, R6 ;  /* 0x00000000060472ca */ /* 0x000fe200000e0000 */
[----:B------:R-:W-:Y:S01]  /*1760*/  ULEA UR8, UR42, UR45, 0xc ;  /* 0x0000002d2a087291 */ /* 0x000fe2000f8e603f */
[----:B------:R-:W-:Y:S01]  /*1770*/  WARPGROUP.ARRIVE ;  /* 0x00000000000079c5 */ /* 0x000fe20000000000 */
[----:B------:R-:W-:Y:S01]  /*1780*/  UMOV UR9, 0x40000040 ;  /* 0x4000004000097882 */ /* 0x000fe20000000000 */
[----:B------:R-:W-:Y:S01]  /*1790*/  UMOV UR11, 0x40000040 ;  /* 0x40000040000b7882 */ /* 0x000fe20000000000 */
[----:B------:R-:W-:Y:S01]  /*17a0*/  UIADD3 UR12, UR8, 0x400, URZ ;  /* 0x00000400080c7890 */ /* 0x000fe2000fffe03f */
[----:B------:R-:W-:Y:S01]  /*17b0*/  UMOV UR15, UR11 ;  /* 0x0000000b000f7c82 */ /* 0x000fe20008000000 */
[----:B------:R-:W-:Y:S01]  /*17c0*/  UMOV UR13, 0x40000040 ;  /* 0x40000040000d7882 */ /* 0x000fe20000000000 */
[----:B------:R-:W-:-:S05]  /*17d0*/  UIADD3 UR5, UR8, 0x402, URZ ;  /* 0x0000040208057890 */ /* 0x000fca000fffe03f */
[----:B------:R-:W-:-:S04]  /*17e0*/  UIADD3 UR4, UR4, 0x20100, URZ ;  /* 0x0002010004047890 */ /* 0x000fc8000fffe03f */
[----:B------:R-:W-:-:S04]  /*17f0*/  USHF.R.U32.HI UR4, URZ, 0x4, UR4 ;  /* 0x000000043f047899 */ /* 0x000fc80008011604 */
[----:B------:R-:W-:-:S04]  /*1800*/  ULOP3.LUT UR4, UR4, 0x3fff, URZ, 0xc0, !UPT ;  /* 0x00003fff04047892 */ /* 0x000fc8000f8ec03f */
[----:B------:R-:W-:-:S04]  /*1810*/  ULOP3.LUT UR4, UR4, 0x10000, URZ, 0xfc, !UPT ;  /* 0x0001000004047892 */ /* 0x000fc8000f8efc3f */
[----:B------:R-:W-:-:S07]  /*1820*/  ULEA UR6, UR42, UR4, 0xa ;  /* 0x000000042a067291 */ /* 0x000fce000f8e503f */
[----:B------:R-:W-:Y:S02]  /*1830*/  UMOV UR10, UR6 ;  /* 0x00000006000a7c82 */ /* 0x000fe40008000000 */
[----:B------:R-:W-:Y:S01]  /*1840*/  HGMMA.64x64x8.F32.TF32 R56, gdesc[UR8], RZ, !UPT, gsb0 ;  /* 0x04e00000083879f0 */ /* 0x000fe2000c0028ff */
[----:B------:R-:W-:Y:S01]  /*1850*/  UMOV UR14, UR10 ;  /* 0x0000000a000e7c82 */ /* 0x000fe20008000000 */
[----:B------:R-:W-:Y:S01]  /*1860*/  UIADD3 UR10, UR6, 0x206, URZ ;  /* 0x00000206060a7890 */ /* 0x000fe2000fffe03f */
[----:B------:R-:W-:Y:S01]  /*1870*/  UMOV UR9, 0x40000040 ;  /* 0x4000004000097882 */ /* 0x000fe20000000000 */
[----:B------:R-:W-:Y:S01]  /*1880*/  UMOV UR11, 0x40000040 ;  /* 0x40000040000b7882 */ /* 0x000fe20000000000 */
[----:B------:R-:W-:Y:S02]  /*1890*/  WARPGROUP.DEPBAR.LE gsb0, 0x0 ;  /* 0x00008000000079c5 */ /* 0x000fe40000010000 */
[----:B------:R-:W-:-:S06]  /*18a0*/  WARPGROUP.ARRIVE ;  /* 0x00000000000079c5 */ /* 0x000fcc0000000000 */
[----:B------:R-:W-:Y:S01]  /*18b0*/  HGMMA.64x64x8.F32.TF32 R24, gdesc[UR12], RZ, !UPT, gsb0 ;  /* 0x04e000000c1879f0 */ /* 0x000fe2000c0028ff */
[----:B------:R-:W-:Y:S02]  /*18c0*/  UIADD3 UR12, UR8, 0x2, URZ ;  /* 0x00000002080c7890 */ /* 0x000fe4000fffe03f */
[----:B------:R-:W-:Y:S01]  /*18d0*/  UIADD3 UR14, UR6, 0x2, URZ ;  /* 0x00000002060e7890 */ /* 0x000fe2000fffe03f */
[----:B------:R-:W-:Y:S01]  /*18e0*/  UMOV UR13, 0x40000040 ;  /* 0x40000040000d7882 */ /* 0x000fe20000000000 */
[----:B------:R-:W-:Y:S01]  /*18f0*/  UMOV UR15, 0x40000040 ;  /* 0x40000040000f7882 */ /* 0x000fe20000000000 */
[----:B------:R-:W-:Y:S02]  /*1900*/  WARPGROUP.DEPBAR.LE gsb0, 0x0 ;  /* 0x00008000000079c5 */ /* 0x000fe40000010000 */
[----:B------:R-:W-:-:S06]  /*1910*/  WARPGROUP.ARRIVE ;  /* 0x00000000000079c5 */ /* 0x000fcc0000000000 */
[----:B------:R-:W-:Y:S01]  /*1920*/  HGMMA.64x64x8.F32.TF32 R56, gdesc[UR12], R56, gsb0 ;  /* 0x04e000000c3879f0 */ /* 0x000fe20008002838 */
[----:B------:R-:W-:Y:S01]  /*1930*/  UMOV UR12, UR5 ;  /* 0x00000005000c7c82 */ /* 0x000fe20008000000 */
[----:B------:R-:W-:Y:S01]  /*1940*/  UMOV UR13, 0x40000040 ;  /* 0x40000040000d7882 */ /* 0x000fe20000000000 */
[----:B------:R-:W-:Y:S01]  /*1950*/  UIADD3 UR5, UR8, 0x404, URZ ;  /* 0x0000040408057890 */ /* 0x000fe2000fffe03f */
[----:B------:R-:W-:Y:S02]  /*1960*/  WARPGROUP.DEPBAR.LE gsb0, 0x0 ;  /* 0x00008000000079c5 */ /* 0x000fe40000010000 */
[----:B------:R-:W-:-:S06]  /*1970*/  WARPGROUP.ARRIVE ;  /* 0x00000000000079c5 */ /* 0x000fcc0000000000 */
[----:B------:R-:W-:Y:S01]  /*1980*/  HGMMA.64x64x8.F32.TF32 R24, gdesc[UR12], R24, gsb0 ;  /* 0x04e000000c1879f0 */ /* 0x000fe20008002818 */
        /* <DEDUP_REMOVED lines=56> */
[----:B------:R-:W-:Y:S01]  /*1d10*/  UIADD3 UR6, UR8, 0xc06, URZ ;  /* 0x00000c0608067890 */ /* 0x000fe2000fffe03f */
[----:B------:R-:W-:Y:S02]  /*1d20*/  WARPGROUP.DEPBAR.LE gsb0, 0x0 ;  /* 0x00008000000079c5 */ /* 0x000fe40000010000 */
[----:B------:R-:W-:-:S06]  /*1d30*/  WARPGROUP.ARRIVE ;  /* 0x00000000000079c5 */ /* 0x000fcc0000000000 */
[----:B------:R-:W-:Y:S01]  /*1d40*/  HGMMA.64x64x8.F32.TF32 R56, gdesc[UR12], R56, gsb0 ;  /* 0x04e000000c3879f0 */ /* 0x000fe20008002838 */
[----:B------:R-:W-:Y:S01]  /*1d50*/  UMOV UR12, UR5 ;  /* 0x00000005000c7c82 */ /* 0x000fe20008000000 */
[----:B------:R-:W-:Y:S01]  /*1d60*/  UMOV UR13, 0x40000040 ;  /* 0x40000040000d7882 */ /* 0x000fe20000000000 */
[----:B------:R-:W-:-:S07]  /*1d70*/  UIADD3 UR5, UR8, 0x806, URZ ;  /* 0x0000080608057890 */ /* 0x000fce000fffe03f */
[----:B------:R-:W-:Y:S01]  /*1d80*/  UMOV UR8, UR5 ;  /* 0x0000000500087c82 */ /* 0x000fe20008000000 */
[----:B------:R-:W-:Y:S02]  /*1d90*/  WARPGROUP.DEPBAR.LE gsb0, 0x0 ;  /* 0x00008000000079c5 */ /* 0x000fe40000010000 */
[----:B------:R-:W-:-:S06]  /*1da0*/  WARPGROUP.ARRIVE ;  /* 0x00000000000079c5 */ /* 0x000fcc0000000000 */
[----:B------:R-:W-:Y:S03]  /*1db0*/  HGMMA.64x64x8.F32.TF32 R24, gdesc[UR12], R24, gsb0 ;  /* 0x04e000000c1879f0 */ /* 0x000fe60008002818 */
[----:B------:R-:W-:Y:S02]  /*1dc0*/  WARPGROUP.DEPBAR.LE gsb0, 0x0 ;  /* 0x00008000000079c5 */ /* 0x000fe40000010000 */
[----:B------:R-:W-:-:S06]  /*1dd0*/  WARPGROUP.ARRIVE ;  /* 0x00000000000079c5 */ /* 0x000fcc0000000000 */
[----:B------:R-:W-:Y:S01]  /*1de0*/  HGMMA.64x64x8.F32.TF32 R56, gdesc[UR8], R56, gsb0 ;  /* 0x04e00000083879f0 */ /* 0x000fe20008002838 */
[----:B------:R-:W-:Y:S01]  /*1df0*/  UMOV UR8, UR6 ;  /* 0x0000000600087c82 */ /* 0x000fe20008000000 */
[----:B------:R-:W-:Y:S01]  /*1e00*/  UMOV UR9, 0x40000040 ;  /* 0x4000004000097882 */ /* 0x000fe20000000000 */
[----:B------:R-:W-:Y:S02]  /*1e10*/  WARPGROUP.DEPBAR.LE gsb0, 0x0 ;  /* 0x00008000000079c5 */ /* 0x000fe40000010000 */
[----:B------:R-:W-:-:S06]  /*1e20*/  WARPGROUP.ARRIVE ;  /* 0x00000000000079c5 */ /* 0x000fcc0000000000 */
[----:B------:R-:W-:Y:S03]  /*1e30*/  HGMMA.64x64x8.F32.TF32 R24, gdesc[UR8], R24, gsb0 ;  /* 0x04e00000081879f0 */ /* 0x000fe60008002818 */
[----:B------:R-:W-:Y:S02]  /*1e40*/  WARPGROUP.DEPBAR.LE gsb0, 0x0 ;  /* 0x00008000000079c5 */ /* 0x000fe40000010000 */
[----:B------:R-:W-:Y:S05]  /*1e50*/  @!P2 BRA `(.L_x_22) ;  /* 0x000000080058a947 */ /* 0x000fea0003800000 */
[----:B------:R-:W-:Y:S01]  /*1e60*/  UIADD3 UR5, UR42, 0x1, URZ ;  /* 0x000000012a057890 */ /* 0x000fe2000fffe03f */
[----:B01----:R-:W-:Y:S01]  /*1e70*/  MOV R0, UR44 ;  /* 0x0000002c00007c02 */ /* 0x003fe20008000f00 */
[----:B------:R-:W-:Y:S02]  /*1e80*/  IMAD.U32 R3, RZ, RZ, UR42 ;  /* 0x0000002aff037e24 */ /* 0x000fe4000f8e00ff */
[----:B------:R-:W-:-:S04]  /*1e90*/  UISETP.NE.AND UP0, UPT, UR5, 0x2, UPT ;  /* 0x000000020500788c */ /* 0x000fc8000bf05270 */
[----:B------:R-:W-:Y:S02]  /*1ea0*/  USEL UR6, URZ, 0x1, UP0 ;  /* 0x000000013f067887 */ /* 0x000fe40008000000 */
[----:B------:R-:W-:Y:S02]  /*1eb0*/  USEL UR5, UR5, URZ, UP0 ;  /* 0x0000003f05057287 */ /* 0x000fe40008000000 */
[----:B------:R-:W-:-:S06]  /*1ec0*/  ULOP3.LUT UR6, UR40, UR6, URZ, 0x3c, !UPT ;  /* 0x0000000628067292 */ /* 0x000fcc000f8e3c3f */
[----:B------:R-:W-:-:S07]  /*1ed0*/  IMAD.U32 R7, RZ, RZ, UR6 ;  /* 0x00000006ff077e24 */ /* 0x000fce000f8e00ff */
.L_x_29:
[----:B------:R-:W-:Y:S05]  /*1ee0*/  @!P0 BRA `(.L_x_23) ;  /* 0x0000000000048947 */ /* 0x000fea0003800000 */
[----:B------:R-:W-:Y:S01]  /*1ef0*/  BPT.TRAP 0x1 ;  /* 0x000000040000795c */ /* 0x000fe20000300000 */
.L_x_23:
[----:B------:R-:W0:Y:S01]  /*1f00*/  S2UR UR7, SR_CgaCtaId ;  /* 0x00000000000779c3 */ /* 0x000e220000008800 */
[----:B------:R-:W-:Y:S01]  /*1f10*/  UMOV UR6, 0x400 ;  /* 0x0000040000067882 */ /* 0x000fe20000000000 */
[----:B------:R-:W-:Y:S01]  /*1f20*/  IMAD.U32 R5, RZ, RZ, UR5 ;  /* 0x00000005ff057e24 */ /* 0x000fe2000f8e00ff */
[----:B------:R-:W-:Y:S01]  /*1f30*/  SHF.L.U32 R4, R7, 0x1f, RZ ;  /* 0x0000001f07047819 */ /* 0x000fe200000006ff */
[----:B0-----:R-:W-:-:S06]  /*1f40*/  ULEA UR6, UR7, UR6, 0x18 ;  /* 0x0000000607067291 */ /* 0x001fcc000f8ec03f */
[----:B------:R-:W-:-:S04]  /*1f50*/  IMAD.U32 R6, RZ, RZ, UR6 ;  /* 0x00000006ff067e24 */ /* 0x000fc8000f8e00ff */
[----:B------:R-:W-:-:S04]  /*1f60*/  IMAD R5, R5, 0x8, R6 ;  /* 0x0000000805057824 */ /* 0x000fc800078e0206 */
[----:B------:R0:W1:Y:S01]  /*1f70*/  SYNCS.PHASECHK.TRANS64.TRYWAIT P1, [R5+URZ], R4 ;  /* 0x00000004050075a7 */ /* 0x000062000802017f */
[----:B------:R-:W-:Y:S05]  /*1f80*/  @!P0 BRA `(.L_x_24) ;  /* 0x0000000000048947 */ /* 0x000fea0003800000 */
[----:B------:R-:W-:Y:S01]  /*1f90*/  BPT.TRAP 0x1 ;  /* 0x000000040000795c */ /* 0x000fe20000300000 */
.L_x_24:
[----:B-1----:R-:W-:Y:S05]  /*1fa0*/  @P1 BRA `(.L_x_25) ;  /* 0x0000000000081947 */ /* 0x002fea0003800000 */
[----:B------:R-:W1:Y:S02]  /*1fb0*/  SYNCS.PHASECHK.TRANS64.TRYWAIT P1, [R5+URZ], R4 ;  /* 0x00000004050075a7 */ /* 0x000e64000802017f */
[----:B-1----:R-:W-:Y:S05]  /*1fc0*/  @!P1 BRA `(.L_x_26) ;  /* 0x0000006000949947 */ /* 0x002fea0003800000 */
.L_x_25:
[----:B------:R-:W-:Y:S01]  /*1fd0*/  ULEA UR8, UR5, UR4, 0xa ;  /* 0x0000000405087291 */ /* 0x000fe2000f8e503f */
[----:B------:R-:W-:Y:S01]  /*1fe0*/  WARPGROUP.ARRIVE ;  /* 0x00000000000079c5 */ /* 0x000fe20000000000 */
[----:B------:R-:W-:Y:S01]  /*1ff0*/  ULEA UR6, UR5, UR45, 0xc ;  /* 0x0000002d05067291 */ /* 0x000fe2000f8e603f */
[----:B------:R-:W-:Y:S01]  /*2000*/  UMOV UR15, 0x40000040 ;  /* 0x40000040000f7882 */ /* 0x000fe20000000000 */
[----:B------:R-:W-:Y:S02]  /*2010*/  UMOV UR13, 0x40000040 ;  /* 0x40000040000d7882 */ /* 0x000fe40000000000 */
[----:B------:R-:W-:Y:S01]  /*2020*/  UIADD3 UR7, UR6, 0x400, URZ ;  /* 0x0000040006077890 */ /* 0x000fe2000fffe03f */
[----:B------:R-:W-:Y:S02]  /*2030*/  UMOV UR14, UR8 ;  /* 0x00000008000e7c82 */ /* 0x000fe40008000000 */
[----:B------:R-:W-:Y:S01]  /*2040*/  UMOV UR12, UR6 ;  /* 0x00000006000c7c82 */ /* 0x000fe20008000000 */
[----:B------:R-:W-:Y:S01]  /*2050*/  UIADD3 UR10, UR8, 0x206, URZ ;  /* 0x00000206080a7890 */ /* 0x000fe2000fffe03f */
[----:B------:R-:W-:Y:S01]  /*2060*/  HGMMA.64x64x8.F32.TF32 R56, gdesc[UR12], R56, gsb0 ;  /* 0x04e000000c3879f0 */ /* 0x000fe20008002838 */
[----:B------:R-:W-:Y:S01]  /*2070*/  UMOV UR13, 0x40000040 ;  /* 0x40000040000d7882 */ /* 0x000fe20000000000 */
[----:B------:R-:W-:Y:S01]  /*2080*/  UMOV UR12, UR7 ;  /* 0x00000007000c7c82 */ /* 0x000fe20008000000 */
[----:B------:R-:W-:Y:S01]  /*2090*/  UIADD3 UR7, UR6, 0x402, URZ ;  /* 0x0000040206077890 */ /* 0x000fe2000fffe03f */
[----:B------:R-:W-:Y:S01]  /*20a0*/  UMOV UR11, 0x40000040 ;  /* 0x40000040000b7882 */ /* 0x000fe20000000000 */
[----:B------:R-:W-:Y:S01]  /*20b0*/  UMOV UR9, 0x40000040 ;  /* 0x4000004000097882 */ /* 0x000fe20000000000 */
[----:B------:R-:W-:-:S02]  /*20c0*/  WARPGROUP.DEPBAR.LE gsb0, 0x0 ;  /* 0x00008000000079c5 */ /* 0x000fc40000010000 */
        /* <DEDUP_REMOVED lines=71> */
[----:B------:R-:W-:Y:S02]  /*2540*/  UIADD3 UR8, UR6, 0x806, URZ ;  /* 0x0000080606087890 */ /* 0x000fe4000fffe03f */
[----:B------:R-:W-:Y:S01]  /*2550*/  UIADD3 UR6, UR6, 0xc06, URZ ;  /* 0x00000c0606067890 */ /* 0x000fe2000fffe03f */
        /* <DEDUP_REMOVED lines=18> */
[----:B------:R-:W-:Y:S01]  /*2680*/  BPT.TRAP 0x1 ;  /* 0x000000040000795c */ /* 0x000fe20000300000 */
.L_x_27:
[----:B------:R-:W-:-:S13]  /*2690*/  ISETP.NE.AND P1, PT, R114, RZ, PT ;  /* 0x000000ff7200720c */ /* 0x000fda0003f25270 */
[----:B01----:R-:W-:-:S04]  /*26a0*/  @P1 IMAD R4, R3, 0x8, R6 ;  /* 0x0000000803041824 */ /* 0x003fc800078e0206 */
[----:B------:R-:W-:-:S05]  /*26b0*/  @P1 VIADD R4, R4, 0x10 ;  /* 0x0000001004041836 */ /* 0x000fca0000000000 */
[----:B------:R-:W-:-:S04]  /*26c0*/  @P1 PRMT R4, R19, 0x654, R4 ;  /* 0x0000065413041816 */ /* 0x000fc80000000004 */
[----:B------:R0:W-:Y:S01]  /*26d0*/  @P1 SYNCS.ARRIVE.TRANS64.RED.A1T0 RZ, [R4+URZ], RZ ;  /* 0x000000ff04ff19a7 */ /* 0x0001e2000810043f */
[----:B------:R-:W-:-:S13]  /*26e0*/  ISETP.GT.U32.AND P1, PT, R18, 0x1, PT ;  /* 0x000000011200780c */ /* 0x000fda0003f24070 */
[----:B0-----:R-:W-:Y:S05]  /*26f0*/  @P1 BRA `(.L_x_28) ;  /* 0x0000000000041947 */ /* 0x001fea0003800000 */
[----:B------:R-:W-:Y:S01]  /*2700*/  BPT.TRAP 0x1 ;  /* 0x000000040000795c */ /* 0x000fe20000300000 */
.L_x_28:
[----:B------:R-:W-:Y:S01]  /*2710*/  UIADD3 UR5, UR5, 0x1, URZ ;  /* 0x0000000105057890 */ /* 0x000fe2000fffe03f */
[C---:B------:R-:W-:Y:S01]  /*2720*/  ISETP.GT.AND P2, PT, R0.reuse, 0x1, PT ;  /* 0x000000010000780c */ /* 0x040fe20003f44270 */
[----:B------:R-:W-:Y:S01]  /*2730*/  VIADD R0, R0, 0xffffffff ;  /* 0xffffffff00007836 */ /* 0x000fe20000000000 */
[----:B------:R-:W-:Y:S01]  /*2740*/  IADD3 R3, R3, 0x1, RZ ;  /* 0x0000000103037810 */ /* 0x000fe20007ffe0ff */
[----:B------:R-:W-:-:S03]  /*2750*/  UISETP.NE.AND UP0, UPT, UR5, 0x2, UPT ;  /* 0x000000020500788c */ /* 0x000fc6000bf05270 */
[C---:B------:R-:W-:Y:S01]  /*2760*/  ISETP.NE.AND P1, PT, R3.reuse, 0x2, PT ;  /* 0x000000020300780c */ /* 0x040fe20003f25270 */
[----:B------:R-:W-:Y:S02]  /*2770*/  USEL UR6, URZ, 0x1, UP0 ;  /* 0x000000013f067887 */ /* 0x000fe40008000000 */
[----:B------:R-:W-:Y:S01]  /*2780*/  USEL UR5, UR5, URZ, UP0 ;  /* 0x0000003f05057287 */ /* 0x000fe20008000000 */
[----:B------:R-:W-:-:S03]  /*2790*/  SEL R3, R3, RZ, P1 ;  /* 0x000000ff03037207 */ /* 0x000fc60000800000 */
[----:B------:R-:W-:Y:S01]  /*27a0*/  LOP3.LUT R7, R7, UR6, RZ, 0x3c, !PT ;  /* 0x0000000607077c12 */ /* 0x000fe2000f8e3cff */
[----:B------:R-:W-:Y:S07]  /*27b0*/  @P2 BRA `(.L_x_29) ;  /* 0xfffffff400c82947 */ /* 0x000fee000383ffff */
.L_x_22:
[----:B01----:R-:W0:Y:S02]  /*27c0*/  LDC R0, c[0x0][0x28c] ;  /* 0x0000a300ff007b82 */ /* 0x003e240000000800 */
[----:B0-----:R-:W-:-:S13]  /*27d0*/  ISETP.GE.AND P1, PT, R0, 0x1, PT ;  /* 0x000000010000780c */ /* 0x001fda0003f26270 */
[----:B------:R-:W-:Y:S05]  /*27e0*/  @!P1 BRA `(.L_x_30) ;  /* 0x0000000000389947 */ /* 0x000fea0003800000 */
[----:B------:R-:W-:Y:S05]  /*27f0*/  @!P0 BRA `(.L_x_31) ;  /* 0x0000000000048947 */ /* 0x000fea0003800000 */
[----:B------:R-:W-:Y:S01]  /*2800*/  BPT.TRAP 0x1 ;  /* 0x000000040000795c */ /* 0x000fe20000300000 */
.L_x_31:
[----:B------:R-:W-:-:S13]  /*2810*/  ISETP.NE.AND P0, PT, R114, RZ, PT ;  /* 0x000000ff7200720c */ /* 0x000fda0003f05270 */
[----:B------:R-:W-:-:S05]  /*2820*/  VOTEU.ANY UP0, P0 ;  /* 0x00000000003f7886 */ /* 0x000fca0000000100 */
[----:B------:R-:W-:-:S06]  /*2830*/  @UP0 UIADD3 UR4, UR44, UR42, URZ ;  /* 0x0000002a2c040290 */ /* 0x000fcc000fffe03f */
[----:B------:R-:W-:-:S04]  /*2840*/  IMAD.U32 R0, RZ, RZ, UR4 ;  /* 0x00000004ff007e24 */ /* 0x000fc8000f8e00ff */
[----:B------:R-:W-:-:S05]  /*2850*/  @P0 IMAD.SHL.U32 R0, R0, 0x8, RZ ;  /* 0x0000000800000824 */ /* 0x000fca00078e00ff */
[----:B------:R-:W-:-:S04]  /*2860*/  @P0 LOP3.LUT R0, R0, 0x8, RZ, 0xc0, !PT ;  /* 0x0000000800000812 */ /* 0x000fc800078ec0ff */
[----:B------:R-:W-:-:S04]  /*2870*/  @P0 IADD3 R0, R6, 0x10, R0 ;  /* 0x0000001006000810 */ /* 0x000fc80007ffe000 */
[----:B------:R-:W-:-:S04]  /*2880*/  @P0 PRMT R0, R19, 0x654, R0 ;  /* 0x0000065413000816 */ /* 0x000fc80000000000 */
[----:B------:R0:W-:Y:S01]  /*2890*/  @P0 SYNCS.ARRIVE.TRANS64.RED.A1T0 RZ, [R0+URZ], RZ ;  /* 0x000000ff00ff09a7 */ /* 0x0001e2000810043f */
[----:B------:R-:W-:-:S13]  /*28a0*/  ISETP.GT.U32.AND P0, PT, R18, 0x1, PT ;  /* 0x000000011200780c */ /* 0x000fda0003f04070 */
[----:B0-----:R-:W-:Y:S05]  /*28b0*/  @P0 BRA `(.L_x_30) ;  /* 0x0000000000040947 */ /* 0x001fea0003800000 */
[----:B------:R-:W-:Y:S01]  /*28c0*/  BPT.TRAP 0x1 ;  /* 0x000000040000795c */ /* 0x000fe20000300000 */
.L_x_30:
[----:B------:R-:W-:Y:S01]  /*28d0*/  IMAD.SHL.U32 R102, R102, 0x40, RZ ;  /* 0x0000004066667824 */ /* 0x000fe200078e00ff */
[----:B------:R-:W-:Y:S01]  /*28e0*/  ULDC UR6, c[0x0][0x288] ;  /* 0x0000a20000067ab9 */ /* 0x000fe20000000800 */
[----:B------:R-:W-:Y:S01]  /*28f0*/  SHF.R.S32.HI R9, RZ, 0x1f, R23 ;  /* 0x0000001fff097819 */ /* 0x000fe20000011417 */
[C---:B------:R-:W-:Y:S01]  /*2900*/  IMAD.SHL.U32 R6, R111.reuse, 0x100, RZ ;  /* 0x000001006f067824 */ /* 0x040fe200078e00ff */
[----:B------:R-:W-:Y:S01]  /*2910*/  ULDC.64 UR4, c[0x0][0x5d0] ;  /* 0x0001740000047ab9 */ /* 0x000fe20000000a00 */
[C---:B------:R-:W-:Y:S01]  /*2920*/  LOP3.LUT R20, R102.reuse, 0x6, R97, 0xf8, !PT ;  /* 0x0000000666147812 */ /* 0x040fe200078ef861 */
[----:B------:R-:W-:Y:S01]  /*2930*/  IMAD.WIDE R110, R111, 0x100, R88 ;  /* 0x000001006f6e7825 */ /* 0x000fe200078e0258 */
[----:B------:R-:W-:Y:S01]  /*2940*/  ISETP.GE.AND P0, PT, R102, UR6, PT ;  /* 0x0000000666007c0c */ /* 0x000fe2000bf06270 */
[----:B------:R-:W-:Y:S01]  /*2950*/  ULDC UR6, c[0x0][0x284] ;  /* 0x0000a10000067ab9 */ /* 0x000fe20000000800 */
[----:B------:R-:W-:Y:S01]  /*2960*/  SHF.R.S32.HI R21, RZ, 0x1f, R20 ;  /* 0x0000001fff157819 */ /* 0x000fe20000011414 */
[----:B------:R-:W-:Y:S01]  /*2970*/  IMAD R0, R9, UR4, RZ ;  /* 0x0000000409007c24 */ /* 0x000fe2000f8e02ff */
[----:B------:R-:W-:-:S03]  /*2980*/  ISETP.GE.OR P0, PT, R6, UR6, P0 ;  /* 0x0000000606007c0c */ /* 0x000fc60008706670 */
[C---:B------:R-:W-:Y:S02]  /*2990*/  IMAD R3, R23.reuse, UR5, R0 ;  /* 0x0000000517037c24 */ /* 0x040fe4000f8e0200 */
[----:B------:R-:W-:Y:S01]  /*29a0*/  IMAD.WIDE.U32 R4, R23, UR4, R20 ;  /* 0x0000000417047c25 */ /* 0x000fe2000f8e0014 */
[----:B------:R-:W-:-:S03]  /*29b0*/  ULDC.64 UR4, c[0x0][0x5c8] ;  /* 0x0001720000047ab9 */ /* 0x000fc60000000a00 */
[----:B------:R-:W-:Y:S02]  /*29c0*/  IMAD R7, R111, UR4, RZ ;  /* 0x000000046f077c24 */ /* 0x000fe4000f8e02ff */
[----:B------:R-:W-:Y:S02]  /*29d0*/  IMAD.IADD R5, R5, 0x1, R3 ;  /* 0x0000000105057824 */ /* 0x000fe400078e0203 */
[C---:B------:R-:W-:Y:S02]  /*29e0*/  IMAD R7, R110.reuse, UR5, R7 ;  /* 0x000000056e077c24 */ /* 0x040fe4000f8e0207 */
[----:B------:R-:W-:-:S04]  /*29f0*/  IMAD.WIDE.U32 R12, R110, UR4, R4 ;  /* 0x000000046e0c7c25 */ /* 0x000fc8000f8e0004 */
[----:B------:R-:W-:Y:S01]  /*2a00*/  IMAD.MOV.U32 R0, RZ, RZ, -0x1 ;  /* 0xffffffffff007424 */ /* 0x000fe200078e00ff */
[----:B------:R-:W-:Y:S06]  /*2a10*/  @P0 BRA `(.L_x_32) ;  /* 0x0000003c00080947 */ /* 0x000fec0003800000 */
[----:B-----5:R-:W-:Y:S01]  /*2a20*/  FSETP.NEU.AND P1, PT, R90, RZ, PT ;  /* 0x000000ff5a00720b */ /* 0x020fe20003f2d000 */
[----:B------:R-:W-:Y:S01]  /*2a30*/  IMAD.IADD R3, R101, 0x1, -R6 ;  /* 0x0000000165037824 */ /* 0x000fe200078e0a06 */
[----:B------:R-:W-:Y:S01]  /*2a40*/  IADD3 R4, R96, -R102, RZ ;  /* 0x8000006660047210 */ /* 0x000fe20007ffe0ff */
[----:B------:R-:W-:Y:S01]  /*2a50*/  BSSY B0, `(.L_x_32) ;  /* 0x00003be000007945 */ /* 0x000fe20003800000 */
[----:B------:R-:W-:Y:S02]  /*2a60*/  IMAD.IADD R15, R13, 0x1, R7 ;  /* 0x000000010d0f7824 */ /* 0x000fe400078e0207 */
[----:B------:R-:W-:-:S04]  /*2a70*/  ISETP.GT.AND P5, PT, R4, RZ, PT ;  /* 0x000000ff0400720c */ /* 0x000fc80003fa4270 */
[----:B------:R-:W-:-:S03]  /*2a80*/  ISETP.GT.AND P0, PT, R3, RZ, P5 ;  /* 0x000000ff0300720c */ /* 0x000fc60002f04270 */
[----:B------:R-:W-:Y:S10]  /*2a90*/  @!P1 BRA `(.L_x_33) ;  /* 0x00000028008c9947 */ /* 0x000ff40003800000 */
[----:B------:R-:W0:Y:S01]  /*2aa0*/  LDC.64 R104, c[0x0][0x5b8] ;  /* 0x00016e00ff687b82 */ /* 0x000e220000000a00 */
[----:B------:R-:W-:-:S07]  /*2ab0*/  ULDC.64 UR4, c[0x0][0x5c0] ;  /* 0x0001700000047ab9 */ /* 0x000fce0000000a00 */
[----:B------:R-:W1:Y:S08]  /*2ac0*/  LDC.64 R10, c[0x0][0x5b0] ;  /* 0x00016c00ff0a7b82 */ /* 0x000e700000000a00 */
[----:B------:R-:W2:Y:S01]  /*2ad0*/  LDC.64 R102, c[0x0][0x5a8] ;  /* 0x00016a00ff667b82 */ /* 0x000ea20000000a00 */
[-C--:B0-----:R-:W-:Y:S02]  /*2ae0*/  IMAD R6, R9, R104.reuse, RZ ;  /* 0x0000006809067224 */ /* 0x081fe400078e02ff */
[----:B------:R-:W-:-:S04]  /*2af0*/  IMAD.WIDE.U32 R108, R23, R104, R20 ;  /* 0x00000068176c7225 */ /* 0x000fc800078e0014 */
[----:B------:R-:W-:Y:S02]  /*2b00*/  IMAD R125, R23, R105, R6 ;  /* 0x00000069177d7224 */ /* 0x000fe400078e0206 */
[-C--:B-1----:R-:W-:Y:S02]  /*2b10*/  IMAD R5, R111, R10.reuse, RZ ;  /* 0x0000000a6f057224 */ /* 0x082fe400078e02ff */
[----:B------:R-:W-:Y:S02]  /*2b20*/  IMAD.IADD R107, R109, 0x1, R125 ;  /* 0x000000016d6b7824 */ /* 0x000fe400078e027d */
[----:B------:R-:W-:Y:S02]  /*2b30*/  IMAD.MOV.U32 R106, RZ, RZ, R108 ;  /* 0x000000ffff6a7224 */ /* 0x000fe400078e006c */
[C---:B------:R-:W-:Y:S02]  /*2b40*/  IMAD R13, R110.reuse, R11, R5 ;  /* 0x0000000b6e0d7224 */ /* 0x040fe400078e0205 */
[----:B------:R-:W-:-:S04]  /*2b50*/  IMAD.WIDE.U32 R6, R110, R10, R106 ;  /* 0x0000000a6e067225 */ /* 0x000fc800078e006a */
[----:B------:R-:W-:Y:S01]  /*2b60*/  IMAD.IADD R5, R7, 0x1, R13 ;  /* 0x0000000107057824 */ /* 0x000fe200078e020d */
[----:B--2---:R-:W-:-:S04]  /*2b70*/  LEA R8, P1, R6, R102, 0x2 ;  /* 0x0000006606087211 */ /* 0x004fc800078210ff */
[----:B------:R-:W-:-:S05]  /*2b80*/  LEA.HI.X R9, R6, R103, R5, 0x2, P1 ;  /* 0x0000006706097211 */ /* 0x000fca00008f1405 */
[----:B------:R0:W2:Y:S01]  /*2b90*/  @P0 LDG.E.LTC128B R5, desc[UR36][R8.64] ;  /* 0x0000002408050981 */ /* 0x0000a2000c1e1920 */
[----:B------:R-:W-:Y:S01]  /*2ba0*/  IMAD.WIDE.U32 R6, R110, R10, R20 ;  /* 0x0000000a6e067225 */ /* 0x000fe200078e0014 */
[----:B------:R-:W-:Y:S01]  /*2bb0*/  ISETP.GT.AND P3, PT, R4, 0x1, PT ;  /* 0x000000010400780c */ /* 0x000fe20003f64270 */
[----:B------:R-:W-:Y:S01]  /*2bc0*/  BSSY B1, `(.L_x_34) ;  /* 0x0000017000017945 */ /* 0x000fe20003800000 */
[----:B------:R-:W-:Y:S01]  /*2bd0*/  LEA R14, P1, R12, UR4, 0x2 ;  /* 0x000000040c0e7c11 */ /* 0x000fe2000f8210ff */
[----:B------:R-:W-:Y:S01]  /*2be0*/  IMAD.IADD R7, R13, 0x1, R7 ;  /* 0x000000010d077824 */ /* 0x000fe200078e0207 */
[C---:B------:R-:W-:Y:S01]  /*2bf0*/  SHF.L.U64.HI R113, R10.reuse, 0x3, R11 ;  /* 0x000000030a717819 */ /* 0x040fe2000001020b */
[----:B------:R-:W-:Y:S01]  /*2c00*/  IMAD.SHL.U32 R112, R10, 0x8, RZ ;  /* 0x000000080a707824 */ /* 0x000fe200078e00ff */
[----:B------:R-:W-:Y:S01]  /*2c10*/  ISETP.GT.AND P2, PT, R3, RZ, P3 ;  /* 0x000000ff0300720c */ /* 0x000fe20001f44270 */
[----:B------:R-:W-:Y:S01]  /*2c20*/  IMAD.WIDE.U32 R6, R23, R104, R6 ;  /* 0x0000006817067225 */ /* 0x000fe200078e0006 */
[----:B------:R-:W-:-:S02]  /*2c30*/  LEA.HI.X R15, R12, UR5, R15, 0x2, P1 ;  /* 0x000000050c0f7c11 */ /* 0x000fc400088f140f */
[----:B------:R-:W-:Y:S01]  /*2c40*/  P2R R118, PR, RZ, 0x8 ;  /* 0x00000008ff767803 */ /* 0x000fe20000000000 */
[----:B------:R-:W-:Y:S01]  /*2c50*/  IMAD.WIDE.U32 R116, R110, R10, R112 ;  /* 0x0000000a6e747225 */ /* 0x000fe200078e0070 */
[----:B------:R-:W-:Y:S02]  /*2c60*/  IADD3 R12, R125, R7, RZ ;  /* 0x000000077d0c7210 */ /* 0x000fe40007ffe0ff */
[----:B0-----:R-:W-:Y:S01]  /*2c70*/  LEA R8, P1, R6, R102, 0x2 ;  /* 0x0000006606087211 */ /* 0x001fe200078210ff */
[----:B------:R-:W-:-:S03]  /*2c80*/  IMAD.IADD R123, R13, 0x1, R117 ;  /* 0x000000010d7b7824 */ /* 0x000fc600078e0275 */
[----:B------:R-:W-:Y:S01]  /*2c90*/  LEA.HI.X R9, R6, R103, R12, 0x2, P1 ;  /* 0x0000006706097211 */ /* 0x000fe200008f140c */
[----:B--2---:R-:W-:-:S04]  /*2ca0*/  FMUL R7, R5, R90 ;  /* 0x0000005a05077220 */ /* 0x004fc80000400000 */
[----:B------:R-:W-:Y:S01]  /*2cb0*/  FFMA R105, R56, R22, R7 ;  /* 0x0000001638697223 */ /* 0x000fe20000000007 */
[----:B------:R-:W-:-:S04]  /*2cc0*/  IADD3 R7, P1, R108, R116, RZ ;  /* 0x000000746c077210 */ /* 0x000fc80007f3e0ff */
[----:B------:R0:W-:Y:S01]  /*2cd0*/  @P0 STG.E desc[UR36][R14.64], R105 ;  /* 0x000000690e000986 */ /* 0x0001e2000c101924 */
[----:B------:R-:W-:Y:S01]  /*2ce0*/  IMAD.X R56, R123, 0x1, R107, P1 ;  /* 0x000000017b387824 */ /* 0x000fe200008e066b */
[----:B------:R-:W-:Y:S02]  /*2cf0*/  ISETP.GT.AND P0, PT, R3, 0x8, P5 ;  /* 0x000000080300780c */ /* 0x000fe40002f04270 */
[----:B------:R-:W-:Y:S01]  /*2d00*/  LEA R12, P1, R7, R102, 0x2 ;  /* 0x00000066070c7211 */ /* 0x000fe200078210ff */
[----:B------:R-:W-:-:S12]  /*2d10*/  @!P2 BRA `(.L_x_35) ;  /* 0x000000000004a947 */ /* 0x000fd80003800000 */
[----:B------:R1:W5:Y:S02]  /*2d20*/  LDG.E.LTC128B R5, desc[UR36][R8.64+0x4] ;  /* 0x0000042408057981 */ /* 0x000364000c1e1920 */
.L_x_35:
[----:B------:R-:W-:Y:S05]  /*2d30*/  BSYNC B1 ;  /* 0x0000000000017941 */ /* 0x000fea0003800000 */
.L_x_34:
[----:B-----5:R-:W-:Y:S01]  /*2d40*/  FMUL R6, R5, R90 ;  /* 0x0000005a05067220 */ /* 0x020fe20000400000 */
[----:B------:R-:W-:Y:S01]  /*2d50*/  IMAD.MOV.U32 R119, RZ, RZ, R5 ;  /* 0x000000ffff777224 */ /* 0x000fe200078e0005 */
[----:B------:R-:W-:Y:S02]  /*2d60*/  LEA.HI.X R13, R7, R103, R56, 0x2, P1 ;  /* 0x00000067070d7211 */ /* 0x000fe400008f1438 */
[----:B------:R-:W-:-:S05]  /*2d70*/  FFMA R57, R57, R22, R6 ;  /* 0x0000001639397223 */ /* 0x000fca0000000006 */
[----:B------:R2:W-:Y:S04]  /*2d80*/  @P2 STG.E desc[UR36][R14.64+0x4], R57 ;  /* 0x000004390e002986 */ /* 0x0005e8000c101924 */
[----:B------:R3:W4:Y:S01]  /*2d90*/  @P0 LDG.E.LTC128B R119, desc[UR36][R12.64] ;  /* 0x000000240c770981 */ /* 0x000722000c1e1920 */
[----:B------:R-:W-:Y:S01]  /*2da0*/  IADD3 R116, P1, R20, R116, RZ ;  /* 0x0000007414747210 */ /* 0x000fe20007f3e0ff */
[----:B------:R-:W-:Y:S01]  /*2db0*/  IMAD.SHL.U32 R121, R91, 0x4, RZ ;  /* 0x000000045b797824 */ /* 0x000fe200078e00ff */
[C---:B------:R-:W-:Y:S01]  /*2dc0*/  SHF.L.U64.HI R5, R92.reuse, 0x2, R93 ;  /* 0x000000025c057819 */ /* 0x040fe2000001025d */
[----:B0-----:R-:W-:Y:S01]  /*2dd0*/  IMAD.SHL.U32 R105, R92, 0x4, RZ ;  /* 0x000000045c697824 */ /* 0x001fe200078e00ff */
[----:B------:R-:W-:Y:S01]  /*2de0*/  BSSY B1, `(.L_x_36) ;  /* 0x0000013000017945 */ /* 0x000fe20003800000 */
[----:B------:R-:W-:Y:S01]  /*2df0*/  IMAD.X R117, R21, 0x1, R123, P1 ;  /* 0x0000000115757824 */ /* 0x000fe200008e067b */
[----:B------:R-:W-:-:S02]  /*2e00*/  SHF.L.U64.HI R123, R91, 0x2, R94 ;  /* 0x000000025b7b7819 */ /* 0x000fc4000001025e */
[----:B------:R-:W-:Y:S01]  /*2e10*/  IADD3 R6, P1, P2, R105, R14, R121 ;  /* 0x0000000e69067210 */ /* 0x000fe20007a3e079 */
[----:B------:R-:W-:-:S03]  /*2e20*/  IMAD.WIDE.U32 R116, R23, R104, R116 ;  /* 0x0000006817747225 */ /* 0x000fc600078e0074 */
[----:B------:R-:W-:Y:S01]  /*2e30*/  IADD3.X R7, R5, R15, R123, P1, P2 ;  /* 0x0000000f05077210 */ /* 0x000fe20000fe447b */
[----:B--2---:R-:W-:Y:S01]  /*2e40*/  IMAD.IADD R57, R125, 0x1, R117 ;  /* 0x000000017d397824 */ /* 0x004fe200078e0275 */
[C---:B---3--:R-:W-:Y:S02]  /*2e50*/  LEA R12, P1, R116.reuse, R102, 0x2 ;  /* 0x00000066740c7211 */ /* 0x048fe400078210ff */
[----:B------:R-:W-:Y:S02]  /*2e60*/  IADD3 R56, P2, R121, R14, RZ ;  /* 0x0000000e79387210 */ /* 0x000fe40007f5e0ff */
[----:B------:R-:W-:Y:S02]  /*2e70*/  LEA.HI.X R13, R116, R103, R57, 0x2, P1 ;  /* 0x00000067740d7211 */ /* 0x000fe400008f1439 */
[----:B------:R-:W-:Y:S02]  /*2e80*/  IADD3.X R57, R123, R15, RZ, P2, !PT ;  /* 0x0000000f7b397210 */ /* 0x000fe400017fe4ff */
[----:B------:R-:W-:-:S02]  /*2e90*/  ISETP.GT.AND P1, PT, R3, 0x8, P3 ;  /* 0x000000080300780c */ /* 0x000fc40001f24270 */
[----:B------:R-:W-:-:S04]  /*2ea0*/  ISETP.GT.AND P3, PT, R4, 0x8, PT ;  /* 0x000000080400780c */ /* 0x000fc80003f64270 */
[----:B------:R-:W-:Y:S01]  /*2eb0*/  P2R R116, PR, RZ, 0x8 ;  /* 0x00000008ff747803 */ /* 0x000fe20000000000 */
[----:B----4-:R-:W-:-:S04]  /*2ec0*/  FMUL R117, R119, R90 ;  /* 0x0000005a77757220 */ /* 0x010fc80000400000 */
[----:B------:R-:W-:-:S05]  /*2ed0*/  FFMA R117, R58, R22, R117 ;  /* 0x000000163a757223 */ /* 0x000fca0000000075 */
[----:B------:R0:W-:Y:S01]  /*2ee0*/  @P0 STG.E desc[UR36][R56.64], R117 ;  /* 0x0000007538000986 */ /* 0x0001e2000c101924 */
[----:B------:R-:W-:Y:S05]  /*2ef0*/  @!P1 BRA `(.L_x_37) ;  /* 0x0000000000049947 */ /* 0x000fea0003800000 */
[----:B------:R2:W5:Y:S02]  /*2f00*/  LDG.E.LTC128B R119, desc[UR36][R12.64+0x4] ;  /* 0x000004240c777981 */ /* 0x000564000c1e1920 */
.L_x_37:
[----:B------:R-:W-:Y:S05]  /*2f10*/  BSYNC B1 ;  /* 0x0000000000017941 */ /* 0x000fea0003800000 */
.L_x_36:
[----:B-----5:R-:W-:Y:S01]  /*2f20*/  FMUL R58, R119, R90 ;  /* 0x0000005a773a7220 */ /* 0x020fe20000400000 */
[----:B------:R-:W-:Y:S01]  /*2f30*/  ISETP.GT.AND P0, PT, R3, RZ, P3 ;  /* 0x000000ff0300720c */ /* 0x000fe20001f04270 */
[----:B------:R-:W-:Y:S02]  /*2f40*/  BSSY B1, `(.L_x_38) ;  /* 0x0000005000017945 */ /* 0x000fe40003800000 */
[----:B------:R-:W-:-:S05]  /*2f50*/  FFMA R59, R59, R22, R58 ;  /* 0x000000163b3b7223 */ /* 0x000fca000000003a */
[----:B------:R3:W-:Y:S05]  /*2f60*/  @P1 STG.E desc[UR36][R56.64+0x4], R59 ;  /* 0x0000043b38001986 */ /* 0x0007ea000c101924 */
[----:B------:R-:W-:Y:S05]  /*2f70*/  @!P0 BRA `(.L_x_39) ;  /* 0x0000000000048947 */ /* 0x000fea0003800000 */
[----:B------:R4:W5:Y:S02]  /*2f80*/  LDG.E.LTC128B R119, desc[UR36][R8.64+0x20] ;  /* 0x0000202408777981 */ /* 0x000964000c1e1920 */
.L_x_39:
[----:B------:R-:W-:Y:S05]  /*2f90*/  BSYNC B1 ;  /* 0x0000000000017941 */ /* 0x000fea0003800000 */
.L_x_38:
[----:B---3-5:R-:W-:Y:S01]  /*2fa0*/  FMUL R59, R119, R90 ;  /* 0x0000005a773b7220 */ /* 0x028fe20000400000 */
[----:B------:R-:W-:Y:S01]  /*2fb0*/  ISETP.GT.AND P1, PT, R4, 0x9, PT ;  /* 0x000000090400780c */ /* 0x000fe20003f24270 */
[----:B------:R-:W-:Y:S02]  /*2fc0*/  BSSY B1, `(.L_x_40) ;  /* 0x0000007000017945 */ /* 0x000fe40003800000 */
[----:B------:R-:W-:Y:S01]  /*2fd0*/  FFMA R59, R60, R22, R59 ;  /* 0x000000163c3b7223 */ /* 0x000fe2000000003b */
[----:B0-----:R-:W-:-:S04]  /*2fe0*/  P2R R117, PR, RZ, 0x2 ;  /* 0x00000002ff757803 */ /* 0x001fc80000000000 */
[----:B------:R0:W-:Y:S01]  /*2ff0*/  @P0 STG.E desc[UR36][R14.64+0x20], R59 ;  /* 0x0000203b0e000986 */ /* 0x0001e2000c101924 */
[----:B------:R-:W-:-:S13]  /*3000*/  ISETP.GT.AND P0, PT, R3, RZ, P1 ;  /* 0x000000ff0300720c */ /* 0x000fda0000f04270 */
[----:B0-----:R-:W-:Y:S05]  /*3010*/  @!P0 BRA `(.L_x_41) ;  /* 0x0000000000048947 */ /* 0x001fea0003800000 */
[----:B------:R0:W5:Y:S02]  /*3020*/  LDG.E.LTC128B R119, desc[UR36][R8.64+0x24] ;  /* 0x0000242408777981 */ /* 0x000164000c1e1920 */
.L_x_41:
[----:B------:R-:W-:Y:S05]  /*3030*/  BSYNC B1 ;  /* 0x0000000000017941 */ /* 0x000fea0003800000 */
.L_x_40:
[----:B-----5:R-:W-:Y:S01]  /*3040*/  FMUL R58, R119, R90 ;  /* 0x0000005a773a7220 */ /* 0x020fe20000400000 */
[----:B------:R-:W-:Y:S03]  /*3050*/  BSSY B1, `(.L_x_42) ;  /* 0x0000006000017945 */ /* 0x000fe60003800000 */
[----:B------:R-:W-:-:S05]  /*3060*/  FFMA R61, R61, R22, R58 ;  /* 0x000000163d3d7223 */ /* 0x000fca000000003a */
[----:B------:R3:W-:Y:S01]  /*3070*/  @P0 STG.E desc[UR36][R14.64+0x24], R61 ;  /* 0x0000243d0e000986 */ /* 0x0007e2000c101924 */
[----:B------:R-:W-:-:S13]  /*3080*/  ISETP.GT.AND P0, PT, R3, 0x8, P3 ;  /* 0x000000080300780c */ /* 0x000fda0001f04270 */
[----:B---3--:R-:W-:Y:S05]  /*3090*/  @!P0 BRA `(.L_x_43) ;  /* 0x0000000000048947 */ /* 0x008fea0003800000 */
[----:B------:R3:W5:Y:S02]  /*30a0*/  LDG.E.LTC128B R119, desc[UR36][R12.64+0x20] ;  /* 0x000020240c777981 */ /* 0x000764000c1e1920 */
.L_x_43:
[----:B------:R-:W-:Y:S05]  /*30b0*/  BSYNC B1 ;  /* 0x0000000000017941 */ /* 0x000fea0003800000 */
.L_x_42:
[----:B-----5:R-:W-:Y:S01]  /*30c0*/  FMUL R59, R119, R90 ;  /* 0x0000005a773b7220 */ /* 0x020fe20000400000 */
[----:B------:R-:W-:Y:S03]  /*30d0*/  BSSY B1, `(.L_x_44) ;  /* 0x000000b000017945 */ /* 0x000fe60003800000 */
[----:B------:R-:W-:-:S05]  /*30e0*/  FFMA R61, R62, R22, R59 ;  /* 0x000000163e3d7223 */ /* 0x000fca000000003b */
[----:B------:R0:W-:Y:S01]  /*30f0*/  @P0 STG.E desc[UR36][R56.64+0x20], R61 ;  /* 0x0000203d38000986 */ /* 0x0001e2000c101924 */
[----:B------:R-:W-:-:S05]  /*3100*/  IADD3 R121, P0, R110, 0x80, RZ ;  /* 0x000000806e797810 */ /* 0x000fca0007f1e0ff */
[----:B------:R-:W-:Y:S01]  /*3110*/  IMAD.X R111, RZ, RZ, R111, P0 ;  /* 0x000000ffff6f7224 */ /* 0x000fe200000e066f */
[----:B------:R-:W-:-:S03]  /*3120*/  ISETP.GT.AND P0, PT, R3, 0x8, P1 ;  /* 0x000000080300780c */ /* 0x000fc60000f04270 */
[----:B------:R-:W-:-:S04]  /*3130*/  IMAD R58, R111, R10, RZ ;  /* 0x0000000a6f3a7224 */ /* 0x000fc800078e02ff */
[C---:B------:R-:W-:Y:S02]  /*3140*/  IMAD R111, R121.reuse, R11, R58 ;  /* 0x0000000b796f7224 */ /* 0x040fe400078e023a */
[----:B------:R-:W-:-:S04]  /*3150*/  IMAD.WIDE.U32 R58, R121, R10, R20 ;  /* 0x0000000a793a7225 */ /* 0x000fc800078e0014 */
[----:B0-----:R-:W-:Y:S05]  /*3160*/  @!P0 BRA `(.L_x_45) ;  /* 0x0000000000048947 */ /* 0x001fea0003800000 */
[----:B------:R0:W5:Y:S02]  /*3170*/  LDG.E.LTC128B R119, desc[UR36][R12.64+0x24] ;  /* 0x000024240c777981 */ /* 0x000164000c1e1920 */
.L_x_45:
[----:B------:R-:W-:Y:S05]  /*3180*/  BSYNC B1 ;  /* 0x0000000000017941 */ /* 0x000fea0003800000 */
.L_x_44:
[----:B-----5:R-:W-:Y:S01]  /*3190*/  FMUL R60, R119, R90 ;  /* 0x0000005a773c7220 */ /* 0x020fe20000400000 */
[----:B------:R-:W-:Y:S01]  /*31a0*/  IMAD.IADD R59, R111, 0x1, R59 ;  /* 0x000000016f3b7824 */ /* 0x000fe200078e023b */
[----:B------:R-:W-:Y:S01]  /*31b0*/  ISETP.GT.AND P2, PT, R4, 0x10, PT ;  /* 0x000000100400780c */ /* 0x000fe20003f44270 */
[----:B------:R-:W-:-:S04]  /*31c0*/  IMAD.WIDE.U32 R112, R121, R10, R112 ;  /* 0x0000000a79707225 */ /* 0x000fc800078e0070 */
[----:B------:R-:W-:Y:S01]  /*31d0*/  FFMA R109, R63, R22, R60 ;  /* 0x000000163f6d7223 */ /* 0x000fe2000000003c */
[----:B------:R-:W-:Y:S01]  /*31e0*/  BSSY B1, `(.L_x_46) ;  /* 0x0000019000017945 */ /* 0x000fe20003800000 */
[----:B------:R-:W-:-:S03]  /*31f0*/  IMAD.WIDE.U32 R60, R121, R10, R106 ;  /* 0x0000000a793c7225 */ /* 0x000fc600078e006a */
[----:B------:R0:W-:Y:S01]  /*3200*/  @P0 STG.E desc[UR36][R56.64+0x24], R109 ;  /* 0x0000246d38000986 */ /* 0x0001e2000c101924 */
[----:B------:R-:W-:Y:S01]  /*3210*/  IMAD.WIDE.U32 R62, R23, R104, R58 ;  /* 0x00000068173e7225 */ /* 0x000fe200078e003a */
[----:B------:R-:W-:-:S03]  /*3220*/  LEA R58, P0, R60, R102, 0x2 ;  /* 0x000000663c3a7211 */ /* 0x000fc600078010ff */
[----:B------:R-:W-:Y:S02]  /*3230*/  IMAD.IADD R11, R61, 0x1, R111 ;  /* 0x000000013d0b7824 */ /* 0x000fe400078e026f */
[----:B------:R-:W-:-:S03]  /*3240*/  IMAD.IADD R111, R111, 0x1, R113 ;  /* 0x000000016f6f7824 */ /* 0x000fc600078e0271 */
[----:B------:R-:W-:Y:S01]  /*3250*/  LEA.HI.X R59, R60, R103, R11, 0x2, P0 ;  /* 0x000000673c3b7211 */ /* 0x000fe200000f140b */
[----:B------:R-:W-:Y:S01]  /*3260*/  IMAD.IADD R11, R125, 0x1, R63 ;  /* 0x000000017d0b7824 */ /* 0x000fe200078e023f */
[----:B------:R-:W-:-:S04]  /*3270*/  LEA R10, P0, R62, R102, 0x2 ;  /* 0x000000663e0a7211 */ /* 0x000fc800078010ff */
[----:B------:R-:W-:Y:S02]  /*3280*/  LEA.HI.X R11, R62, R103, R11, 0x2, P0 ;  /* 0x000000673e0b7211 */ /* 0x000fe400000f140b */
[----:B------:R-:W-:-:S05]  /*3290*/  IADD3 R108, P0, R108, R112, RZ ;  /* 0x000000706c6c7210 */ /* 0x000fca0007f1e0ff */
[----:B------:R-:W-:Y:S01]  /*32a0*/  IMAD.X R106, R111, 0x1, R107, P0 ;  /* 0x000000016f6a7824 */ /* 0x000fe200000e066b */
[----:B------:R-:W-:-:S05]  /*32b0*/  IADD3 R62, P0, R20, R112, RZ ;  /* 0x00000070143e7210 */ /* 0x000fca0007f1e0ff */
[----:B------:R-:W-:Y:S01]  /*32c0*/  IMAD.X R63, R21, 0x1, R111, P0 ;  /* 0x00000001153f7824 */ /* 0x000fe200000e066f */
[----:B------:R-:W-:Y:S01]  /*32d0*/  LEA R60, P0, R108, R102, 0x2 ;  /* 0x000000666c3c7211 */ /* 0x000fe200078010ff */
[----:B------:R-:W-:-:S03]  /*32e0*/  IMAD.WIDE.U32 R62, R23, R104, R62 ;  /* 0x00000068173e7225 */ /* 0x000fc600078e003e */
[----:B------:R-:W-:Y:S02]  /*32f0*/  LEA.HI.X R61, R108, R103, R106, 0x2, P0 ;  /* 0x000000676c3d7211 */ /* 0x000fe400000f146a */
[----:B------:R-:W-:Y:S02]  /*3300*/  IADD3 R21, R125, R63, RZ ;  /* 0x0000003f7d157210 */ /* 0x000fe40007ffe0ff */
[C---:B------:R-:W-:Y:S02]  /*3310*/  LEA R20, P0, R62.reuse, R102, 0x2 ;  /* 0x000000663e147211 */ /* 0x040fe400078010ff */
[----:B------:R-:W-:Y:S02]  /*3320*/  P2R R102, PR, RZ, 0x4 ;  /* 0x00000004ff667803 */ /* 0x000fe40000000000 */
[----:B------:R-:W-:Y:S02]  /*3330*/  LEA.HI.X R21, R62, R103, R21, 0x2, P0 ;  /* 0x000000673e157211 */ /* 0x000fe400000f1415 */
[----:B------:R-:W-:-:S13]  /*3340*/  ISETP.GT.AND P0, PT, R3, RZ, P2 ;  /* 0x000000ff0300720c */ /* 0x000fda0001704270 */
[----:B0-----:R-:W-:Y:S05]  /*3350*/  @!P0 BRA `(.L_x_47) ;  /* 0x0000000000048947 */ /* 0x001fea0003800000 */
[----:B------:R0:W5:Y:S02]  /*3360*/  LDG.E.LTC128B R119, desc[UR36][R8.64+0x40] ;  /* 0x0000402408777981 */ /* 0x000164000c1e1920 */
.L_x_47:
[----:B------:R-:W-:Y:S05]  /*3370*/  BSYNC B1 ;  /* 0x0000000000017941 */ /* 0x000fea0003800000 */
.L_x_46:
[----:B-----5:R-:W-:Y:S01]  /*3380*/  FMUL R23, R119, R90 ;  /* 0x0000005a77177220 */ /* 0x020fe20000400000 */
[----:B------:R-:W-:Y:S01]  /*3390*/  ISETP.GT.AND P1, PT, R4, 0x11, PT ;  /* 0x000000110400780c */ /* 0x000fe20003f24270 */
[----:B------:R-:W-:Y:S02]  /*33a0*/  BSSY B1, `(.L_x_48) ;  /* 0x0000007000017945 */ /* 0x000fe40003800000 */
[----:B------:R-:W-:Y:S01]  /*33b0*/  FFMA R23, R64, R22, R23 ;  /* 0x0000001640177223 */ /* 0x000fe20000000017 */
[----:B------:R-:W-:-:S04]  /*33c0*/  P2R R104, PR, RZ, 0x2 ;  /* 0x00000002ff687803 */ /* 0x000fc80000000000 */
[----:B------:R0:W-:Y:S01]  /*33d0*/  @P0 STG.E desc[UR36][R14.64+0x40], R23 ;  /* 0x000040170e000986 */ /* 0x0001e2000c101924 */
[----:B------:R-:W-:-:S13]  /*33e0*/  ISETP.GT.AND P0, PT, R3, RZ, P1 ;  /* 0x000000ff0300720c */ /* 0x000fda0000f04270 */
[----:B0-----:R-:W-:Y:S05]  /*33f0*/  @!P0 BRA `(.L_x_49) ;  /* 0x0000000000048947 */ /* 0x001fea0003800000 */
[----:B------:R0:W5:Y:S02]  /*3400*/  LDG.E.LTC128B R119, desc[UR36][R8.64+0x44] ;  /* 0x0000442408777981 */ /* 0x000164000c1e1920 */
.L_x_49:
[----:B------:R-:W-:Y:S05]  /*3410*/  BSYNC B1 ;  /* 0x0000000000017941 */ /* 0x000fea0003800000 */
.L_x_48:
[----:B-----5:R-:W-:Y:S01]  /*3420*/  FMUL R62, R119, R90 ;  /* 0x0000005a773e7220 */ /* 0x020fe20000400000 */
[----:B------:R-:W-:Y:S03]  /*3430*/  BSSY B1, `(.L_x_50) ;  /* 0x0000006000017945 */ /* 0x000fe60003800000 */
[----:B------:R-:W-:-:S05]  /*3440*/  FFMA R65, R65, R22, R62 ;  /* 0x0000001641417223 */ /* 0x000fca000000003e */
[----:B------:R0:W-:Y:S01]  /*3450*/  @P0 STG.E desc[UR36][R14.64+0x44], R65 ;  /* 0x000044410e000986 */ /* 0x0001e2000c101924 */
[----:B------:R-:W-:-:S13]  /*3460*/  ISETP.GT.AND P0, PT, R3, 0x8, P2 ;  /* 0x000000080300780c */ /* 0x000fda0001704270 */
[----:B0-----:R-:W-:Y:S05]  /*3470*/  @!P0 BRA `(.L_x_51) ;  /* 0x0000000000048947 */ /* 0x001fea0003800000 */
[----:B------:R0:W5:Y:S02]  /*3480*/  LDG.E.LTC128B R119, desc[UR36][R12.64+0x40] ;  /* 0x000040240c777981 */ /* 0x000164000c1e1920 */
.L_x_51:
[----:B------:R-:W-:Y:S05]  /*3490*/  BSYNC B1 ;  /* 0x0000000000017941 */ /* 0x000fea0003800000 */
.L_x_50:
[----:B-----5:R-:W-:Y:S01]  /*34a0*/  FMUL R23, R119, R90 ;  /* 0x0000005a77177220 */ /* 0x020fe20000400000 */
[----:B------:R-:W-:Y:S03]  /*34b0*/  BSSY B1, `(.L_x_52) ;  /* 0x0000006000017945 */ /* 0x000fe60003800000 */
[----:B------:R-:W-:-:S05]  /*34c0*/  FFMA R23, R66, R22, R23 ;  /* 0x0000001642177223 */ /* 0x000fca0000000017 */
[----:B------:R0:W-:Y:S01]  /*34d0*/  @P0 STG.E desc[UR36][R56.64+0x40], R23 ;  /* 0x0000401738000986 */ /* 0x0001e2000c101924 */
[----:B------:R-:W-:-:S13]  /*34e0*/  ISETP.GT.AND P0, PT, R3, 0x8, P1 ;  /* 0x000000080300780c */ /* 0x000fda0000f04270 */
[----:B0-----:R-:W-:Y:S05]  /*34f0*/  @!P0 BRA `(.L_x_53) ;  /* 0x0000000000048947 */ /* 0x001fea0003800000 */
[----:B------:R0:W5:Y:S02]  /*3500*/  LDG.E.LTC128B R119, desc[UR36][R12.64+0x44] ;  /* 0x000044240c777981 */ /* 0x000164000c1e1920 */
.L_x_53:
[----:B------:R-:W-:Y:S05]  /*3510*/  BSYNC B1 ;  /* 0x0000000000017941 */ /* 0x000fea0003800000 */
.L_x_52:
        /* <DEDUP_REMOVED lines=9> */
.L_x_55:
[----:B------:R-:W-:Y:S05]  /*35b0*/  BSYNC B1 ;  /* 0x0000000000017941 */ /* 0x000fea0003800000 */
.L_x_54:
        /* <DEDUP_REMOVED lines=9> */
.L_x_57:
[----:B------:R-:W-:Y:S05]  /*3650*/  BSYNC B1 ;  /* 0x0000000000017941 */ /* 0x000fea0003800000 */
.L_x_56:
[----:B-----5:R-:W-:Y:S01]  /*3660*/  FMUL R62, R119, R90 ;  /* 0x0000005a773e7220 */ /* 0x020fe20000400000 */
[----:B------:R-:W-:Y:S03]  /*3670*/  BSSY B1, `(.L_x_58) ;  /* 0x0000006000017945 */ /* 0x000fe60003800000 */
[----:B------:R-:W-:-:S05]  /*3680*/  FFMA R69, R69, R22, R62 ;  /* 0x0000001645457223 */ /* 0x000fca000000003e */
[----:B------:R0:W-:Y:S01]  /*3690*/  @P0 STG.E desc[UR36][R14.64+0x64], R69 ;  /* 0x000064450e000986 */ /* 0x0001e2000c101924 */
[----:B------:R-:W-:-:S13]  /*36a0*/  ISETP.GT.AND P0, PT, R3, 0x8, P2 ;  /* 0x000000080300780c */ /* 0x000fda0001704270 */
[----:B0-----:R-:W-:Y:S05]  /*36b0*/  @!P0 BRA `(.L_x_59) ;  /* 0x0000000000048947 */ /* 0x001fea0003800000 */
[----:B------:R0:W5:Y:S02]  /*36c0*/  LDG.E.LTC128B R119, desc[UR36][R12.64+0x60] ;  /* 0x000060240c777981 */ /* 0x000164000c1e1920 */
.L_x_59:
[----:B------:R-:W-:Y:S05]  /*36d0*/  BSYNC B1 ;  /* 0x0000000000017941 */ /* 0x000fea0003800000 */
.L_x_58:
[----:B-----5:R-:W-:Y:S01]  /*36e0*/  FMUL R23, R119, R90 ;  /* 0x0000005a77177220 */ /* 0x020fe20000400000 */
[----:B------:R-:W-:Y:S03]  /*36f0*/  BSSY B1, `(.L_x_60) ;  /* 0x0000006000017945 */ /* 0x000fe60003800000 */
[----:B------:R-:W-:-:S05]  /*3700*/  FFMA R23, R70, R22, R23 ;  /* 0x0000001646177223 */ /* 0x000fca0000000017 */
[----:B------:R0:W-:Y:S01]  /*3710*/  @P0 STG.E desc[UR36][R56.64+0x60], R23 ;  /* 0x0000601738000986 */ /* 0x0001e2000c101924 */
[----:B------:R-:W-:-:S13]  /*3720*/  ISETP.GT.AND P0, PT, R3, 0x8, P1 ;  /* 0x000000080300780c */ /* 0x000fda0000f04270 */
[----:B0-----:R-:W-:Y:S05]  /*3730*/  @!P0 BRA `(.L_x_61) ;  /* 0x0000000000048947 */ /* 0x001fea0003800000 */
[----:B------:R0:W5:Y:S02]  /*3740*/  LDG.E.LTC128B R119, desc[UR36][R12.64+0x64] ;  /* 0x000064240c777981 */ /* 0x000164000c1e1920 */
.L_x_61:
[----:B------:R-:W-:Y:S05]  /*3750*/  BSYNC B1 ;  /* 0x0000000000017941 */ /* 0x000fea0003800000 */
.L_x_60:
        /* <DEDUP_REMOVED lines=9> */
.L_x_63:
[----:B------:R-:W-:Y:S05]  /*37f0*/  BSYNC B1 ;  /* 0x0000000000017941 */ /* 0x000fea0003800000 */
.L_x_62:
        /* <DEDUP_REMOVED lines=9> */
.L_x_65:
[----:B------:R-:W-:Y:S05]  /*3890*/  BSYNC B1 ;  /* 0x0000000000017941 */ /* 0x000fea0003800000 */
.L_x_64:
[----:B-----5:R-:W-:Y:S01]  /*38a0*/  FMUL R62, R119, R90 ;  /* 0x0000005a773e7220 */ /* 0x020fe20000400000 */
[----:B------:R-:W-:Y:S03]  /*38b0*/  BSSY B1, `(.L_x_66) ;  /* 0x0000006000017945 */ /* 0x000fe60003800000 */
[----:B------:R-:W-:-:S05]  /*38c0*/  FFMA R73, R73, R22, R62 ;  /* 0x0000001649497223 */ /* 0x000fca000000003e */
[----:B------:R0:W-:Y:S01]  /*38d0*/  @P0 STG.E desc[UR36][R14.64+0x84], R73 ;  /* 0x000084490e000986 */ /* 0x0001e2000c101924 */
[----:B------:R-:W-:-:S13]  /*38e0*/  ISETP.GT.AND P0, PT, R3, 0x8, P2 ;  /* 0x000000080300780c */ /* 0x000fda0001704270 */
[----:B0-----:R-:W-:Y:S05]  /*38f0*/  @!P0 BRA `(.L_x_67) ;  /* 0x0000000000048947 */ /* 0x001fea0003800000 */
[----:B------:R0:W5:Y:S02]  /*3900*/  LDG.E.LTC128B R119, desc[UR36][R12.64+0x80] ;  /* 0x000080240c777981 */ /* 0x000164000c1e1920 */
.L_x_67:
[----:B------:R-:W-:Y:S05]  /*3910*/  BSYNC B1 ;  /* 0x0000000000017941 */ /* 0x000fea0003800000 */
.L_x_66:
[----:B-----5:R-:W-:Y:S01]  /*3920*/  FMUL R23, R119, R90 ;  /* 0x0000005a77177220 */ /* 0x020fe20000400000 */
[----:B------:R-:W-:Y:S03]  /*3930*/  BSSY B1, `(.L_x_68) ;  /* 0x0000006000017945 */ /* 0x000fe60003800000 */
[----:B------:R-:W-:-:S05]  /*3940*/  FFMA R23, R74, R22, R23 ;  /* 0x000000164a177223 */ /* 0x000fca0000000017 */
[----:B------:R0:W-:Y:S01]  /*3950*/  @P0 STG.E desc[UR36][R56.64+0x80], R23 ;  /* 0x0000801738000986 */ /* 0x0001e2000c101924 */
[----:B------:R-:W-:-:S13]  /*3960*/  ISETP.GT.AND P0, PT, R3, 0x8, P1 ;  /* 0x000000080300780c */ /* 0x000fda0000f04270 */
[----:B0-----:R-:W-:Y:S05]  /*3970*/  @!P0 BRA `(.L_x_69) ;  /* 0x0000000000048947 */ /* 0x001fea0003800000 */
[----:B------:R0:W5:Y:S02]  /*3980*/  LDG.E.LTC128B R119, desc[UR36][R12.64+0x84] ;  /* 0x000084240c777981 */ /* 0x000164000c1e1920 */
.L_x_69:
[----:B------:R-:W-:Y:S05]  /*3990*/  BSYNC B1 ;  /* 0x0000000000017941 */ /* 0x000fea0003800000 */
.L_x_68:
        /* <DEDUP_REMOVED lines=9> */
.L_x_71:
[----:B------:R-:W-:Y:S05]  /*3a30*/  BSYNC B1 ;  /* 0x0000000000017941 */ /* 0x000fea0003800000 */
.L_x_70:
[----:B-----5:R-:W-:Y:S01]  /*3a40*/  FMUL R23, R119, R90 ;  /* 0x0000005a77177220 */ /* 0x020fe20000400000 */
[----:B------:R-:W-:Y:S01]  /*3a50*/  ISETP.GT.AND P4, PT, R4, 0x29, PT ;  /* 0x000000290400780c */ /* 0x000fe20003f84270 */
[----:B------:R-:W-:Y:S02]  /*3a60*/  BSSY B1, `(.L_x_72) ;  /* 0x0000007000017945 */ /* 0x000fe40003800000 */
[----:B------:R-:W-:-:S05]  /*3a70*/  FFMA R23, R76, R22, R23 ;  /* 0x000000164c177223 */ /* 0x000fca0000000017 */
[----:B------:R1:W-:Y:S01]  /*3a80*/  @P0 STG.E desc[UR36][R14.64+0xa0], R23 ;  /* 0x0000a0170e000986 */ /* 0x0003e2000c101924 */
[----:B------:R-:W-:Y:S02]  /*3a90*/  ISETP.GT.AND P0, PT, R3, RZ, P4 ;  /* 0x000000ff0300720c */ /* 0x000fe40002704270 */
[----:B-1----:R-:W-:-:S11]  /*3aa0*/  P2R R23, PR, RZ, 0x10 ;  /* 0x00000010ff177803 */ /* 0x002fd60000000000 */
[----:B------:R-:W-:Y:S05]  /*3ab0*/  @!P0 BRA `(.L_x_73) ;  /* 0x0000000000048947 */ /* 0x000fea0003800000 */
[----:B------:R1:W5:Y:S02]  /*3ac0*/  LDG.E.LTC128B R119, desc[UR36][R8.64+0xa4] ;  /* 0x0000a42408777981 */ /* 0x000364000c1e1920 */
.L_x_73:
[----:B------:R-:W-:Y:S05]  /*3ad0*/  BSYNC B1 ;  /* 0x0000000000017941 */ /* 0x000fea0003800000 */
.L_x_72:
[----:B-----5:R-:W-:Y:S01]  /*3ae0*/  FMUL R62, R119, R90 ;  /* 0x0000005a773e7220 */ /* 0x020fe20000400000 */
[----:B------:R-:W-:Y:S03]  /*3af0*/  BSSY B1, `(.L_x_74) ;  /* 0x0000006000017945 */ /* 0x000fe60003800000 */
[----:B------:R-:W-:-:S05]  /*3b00*/  FFMA R77, R77, R22, R62 ;  /* 0x000000164d4d7223 */ /* 0x000fca000000003e */
[----:B------:R0:W-:Y:S01]  /*3b10*/  @P0 STG.E desc[UR36][R14.64+0xa4], R77 ;  /* 0x0000a44d0e000986 */ /* 0x0001e2000c101924 */
[----:B------:R-:W-:-:S13]  /*3b20*/  ISETP.GT.AND P0, PT, R3, 0x8, P1 ;  /* 0x000000080300780c */ /* 0x000fda0000f04270 */
[----:B0-----:R-:W-:Y:S05]  /*3b30*/  @!P0 BRA `(.L_x_75) ;  /* 0x0000000000048947 */ /* 0x001fea0003800000 */
[----:B------:R0:W5:Y:S02]  /*3b40*/  LDG.E.LTC128B R119, desc[UR36][R12.64+0xa0] ;  /* 0x0000a0240c777981 */ /* 0x000164000c1e1920 */
.L_x_75:
[----:B------:R-:W-:Y:S05]  /*3b50*/  BSYNC B1 ;  /* 0x0000000000017941 */ /* 0x000fea0003800000 */
.L_x_74:
[----:B-----5:R-:W-:Y:S01]  /*3b60*/  FMUL R23, R119, R90 ;  /* 0x0000005a77177220 */ /* 0x020fe20000400000 */
[----:B------:R-:W-:Y:S03]  /*3b70*/  BSSY B1, `(.L_x_76) ;  /* 0x0000006000017945 */ /* 0x000fe60003800000 */
[----:B------:R-:W-:-:S05]  /*3b80*/  FFMA R23, R78, R22, R23 ;  /* 0x000000164e177223 */ /* 0x000fca0000000017 */
[----:B------:R0:W-:Y:S01]  /*3b90*/  @P0 STG.E desc[UR36][R56.64+0xa0], R23 ;  /* 0x0000a01738000986 */ /* 0x0001e2000c101924 */
[----:B------:R-:W-:-:S13]  /*3ba0*/  ISETP.GT.AND P0, PT, R3, 0x8, P4 ;  /* 0x000000080300780c */ /* 0x000fda0002704270 */
[----:B0-----:R-:W-:Y:S05]  /*3bb0*/  @!P0 BRA `(.L_x_77) ;  /* 0x0000000000048947 */ /* 0x001fea0003800000 */
[----:B------:R0:W5:Y:S02]  /*3bc0*/  LDG.E.LTC128B R119, desc[UR36][R12.64+0xa4] ;  /* 0x0000a4240c777981 */ /* 0x000164000c1e1920 */
.L_x_77:
[----:B------:R-:W-:Y:S05]  /*3bd0*/  BSYNC B1 ;  /* 0x0000000000017941 */ /* 0x000fea0003800000 */
.L_x_76:
[----:B-----5:R-:W-:Y:S01]  /*3be0*/  FMUL R62, R119, R90 ;  /* 0x0000005a773e7220 */ /* 0x020fe20000400000 */
[----:B------:R-:W-:Y:S01]  /*3bf0*/  ISETP.GT.AND P6, PT, R4, 0x30, PT ;  /* 0x000000300400780c */ /* 0x000fe20003fc4270 */
[----:B------:R-:W-:Y:S02]  /*3c00*/  BSSY B1, `(.L_x_78) ;  /* 0x0000006000017945 */ /* 0x000fe40003800000 */
[----:B------:R-:W-:-:S05]  /*3c10*/  FFMA R79, R79, R22, R62 ;  /* 0x000000164f4f7223 */ /* 0x000fca000000003e */
[----:B------:R0:W-:Y:S01]  /*3c20*/  @P0 STG.E desc[UR36][R56.64+0xa4], R79 ;  /* 0x0000a44f38000986 */ /* 0x0001e2000c101924 */
[----:B------:R-:W-:-:S13]  /*3c30*/  ISETP.GT.AND P0, PT, R3, RZ, P6 ;  /* 0x000000ff0300720c */ /* 0x000fda0003704270 */
[----:B0-----:R-:W-:Y:S05]  /*3c40*/  @!P0 BRA `(.L_x_79) ;  /* 0x0000000000048947 */ /* 0x001fea0003800000 */
[----:B------:R0:W5:Y:S02]  /*3c50*/  LDG.E.LTC128B R119, desc[UR36][R8.64+0xc0] ;  /* 0x0000c02408777981 */ /* 0x000164000c1e1920 */
.L_x_79:
[----:B------:R-:W-:Y:S05]  /*3c60*/  BSYNC B1 ;  /* 0x0000000000017941 */ /* 0x000fea0003800000 */
.L_x_78:
        /* <DEDUP_REMOVED lines=8> */
.L_x_81:
[----:B------:R-:W-:Y:S05]  /*3cf0*/  BSYNC B1 ;  /* 0x0000000000017941 */ /* 0x000fea0003800000 */
.L_x_80:
[----:B-----5:R-:W-:Y:S01]  /*3d00*/  FMUL R62, R119, R90 ;  /* 0x0000005a773e7220 */ /* 0x020fe20000400000 */
[----:B------:R-:W-:Y:S03]  /*3d10*/  BSSY B1, `(.L_x_82) ;  /* 0x0000006000017945 */ /* 0x000fe60003800000 */
[----:B------:R-:W-:-:S05]  /*3d20*/  FFMA R81, R81, R22, R62 ;  /* 0x0000001651517223 */ /* 0x000fca000000003e */
[----:B------:R0:W-:Y:S01]  /*3d30*/  @P0 STG.E desc[UR36][R14.64+0xc4], R81 ;  /* 0x0000c4510e000986 */ /* 0x0001e2000c101924 */
[----:B------:R-:W-:-:S13]  /*3d40*/  ISETP.GT.AND P0, PT, R3, 0x8, P6 ;  /* 0x000000080300780c */ /* 0x000fda0003704270 */
[----:B0-----:R-:W-:Y:S05]  /*3d50*/  @!P0 BRA `(.L_x_83) ;  /* 0x0000000000048947 */ /* 0x001fea0003800000 */
[----:B------:R0:W5:Y:S02]  /*3d60*/  LDG.E.LTC128B R119, desc[UR36][R12.64+0xc0] ;  /* 0x0000c0240c777981 */ /* 0x000164000c1e1920 */
.L_x_83:
[----:B------:R-:W-:Y:S05]  /*3d70*/  BSYNC B1 ;  /* 0x0000000000017941 */ /* 0x000fea0003800000 */
.L_x_82:
[----:B-----5:R-:W-:Y:S01]  /*3d80*/  FMUL R23, R119, R90 ;  /* 0x0000005a77177220 */ /* 0x020fe20000400000 */
[----:B------:R-:W-:Y:S03]  /*3d90*/  BSSY B1, `(.L_x_84) ;  /* 0x0000006000017945 */ /* 0x000fe60003800000 */
[----:B------:R-:W-:-:S05]  /*3da0*/  FFMA R23, R82, R22, R23 ;  /* 0x0000001652177223 */ /* 0x000fca0000000017 */
[----:B------:R0:W-:Y:S01]  /*3db0*/  @P0 STG.E desc[UR36][R56.64+0xc0], R23 ;  /* 0x0000c01738000986 */ /* 0x0001e2000c101924 */
[----:B------:R-:W-:-:S13]  /*3dc0*/  ISETP.GT.AND P0, PT, R3, 0x8, P2 ;  /* 0x000000080300780c */ /* 0x000fda0001704270 */
[----:B0-----:R-:W-:Y:S05]  /*3dd0*/  @!P0 BRA `(.L_x_85) ;  /* 0x0000000000048947 */ /* 0x001fea0003800000 */
[----:B------:R0:W5:Y:S02]  /*3de0*/  LDG.E.LTC128B R119, desc[UR36][R12.64+0xc4] ;  /* 0x0000c4240c777981 */ /* 0x000164000c1e1920 */
.L_x_85:
[----:B------:R-:W-:Y:S05]  /*3df0*/  BSYNC B1 ;  /* 0x0000000000017941 */ /* 0x000fea0003800000 */
.L_x_84:
        /* <DEDUP_REMOVED lines=8> */
.L_x_87:
[----:B------:R-:W-:Y:S05]  /*3e80*/  BSYNC B1 ;  /* 0x0000000000017941 */ /* 0x000fea0003800000 */
.L_x_86:
[----:B-----5:R-:W-:Y:S01]  /*3e90*/  FMUL R23, R119, R90 ;  /* 0x0000005a77177220 */ /* 0x020fe20000400000 */
[----:B------:R-:W-:Y:S03]  /*3ea0*/  BSSY B1, `(.L_x_88) ;  /* 0x000000d000017945 */ /* 0x000fe60003800000 */
[----:B------:R-:W-:-:S05]  /*3eb0*/  FFMA R23, R84, R22, R23 ;  /* 0x0000001654177223 */ /* 0x000fca0000000017 */
[----:B------:R0:W-:Y:S01]  /*3ec0*/  @P0 STG.E desc[UR36][R14.64+0xe0], R23 ;  /* 0x0000e0170e000986 */ /* 0x0001e2000c101924 */
[----:B------:R-:W-:-:S05]  /*3ed0*/  IADD3 R64, P0, R105, R56, RZ ;  /* 0x0000003869407210 */ /* 0x000fca0007f1e0ff */
[----:B------:R-:W-:Y:S01]  /*3ee0*/  IMAD.X R65, R5, 0x1, R57, P0 ;  /* 0x0000000105417824 */ /* 0x000fe200000e0639 */
[----:B------:R-:W-:-:S05]  /*3ef0*/  IADD3 R66, P0, R105, R56, RZ ;  /* 0x0000003869427210 */ /* 0x000fca0007f1e0ff */
[----:B------:R-:W-:Y:S01]  /*3f00*/  IMAD.X R67, R5, 0x1, R57, P0 ;  /* 0x0000000105437824 */ /* 0x000fe200000e0639 */
[----:B------:R-:W-:-:S05]  /*3f10*/  IADD3 R62, P0, R105, R14, RZ ;  /* 0x0000000e693e7210 */ /* 0x000fca0007f1e0ff */
[----:B------:R-:W-:Y:S01]  /*3f20*/  IMAD.X R63, R5, 0x1, R15, P0 ;  /* 0x00000001053f7824 */ /* 0x000fe200000e060f */
[----:B------:R-:W-:-:S04]  /*3f30*/  ISETP.GT.AND P0, PT, R4, 0x39, PT ;  /* 0x000000390400780c */ /* 0x000fc80003f04270 */
[----:B------:R-:W-:-:S13]  /*3f40*/  ISETP.GT.AND P3, PT, R3, RZ, P0 ;  /* 0x000000ff0300720c */ /* 0x000fda0000764270 */
[----:B0-----:R-:W-:Y:S05]  /*3f50*/  @!P3 BRA `(.L_x_89) ;  /* 0x000000000004b947 */ /* 0x001fea0003800000 */
[----:B------:R0:W5:Y:S02]  /*3f60*/  LDG.E.LTC128B R119, desc[UR36][R8.64+0xe4] ;  /* 0x0000e42408777981 */ /* 0x000164000c1e1920 */
.L_x_89:
[----:B------:R-:W-:Y:S05]  /*3f70*/  BSYNC B1 ;  /* 0x0000000000017941 */ /* 0x000fea0003800000 */
.L_x_88:
[----:B-----5:R-:W-:Y:S01]  /*3f80*/  FMUL R4, R119, R90 ;  /* 0x0000005a77047220 */ /* 0x020fe20000400000 */
[----:B------:R-:W-:Y:S03]  /*3f90*/  BSSY B1, `(.L_x_90) ;  /* 0x0000006000017945 */ /* 0x000fe60003800000 */
[----:B------:R-:W-:-:S05]  /*3fa0*/  FFMA R85, R85, R22, R4 ;  /* 0x0000001655557223 */ /* 0x000fca0000000004 */
[----:B------:R0:W-:Y:S01]  /*3fb0*/  @P3 STG.E desc[UR36][R14.64+0xe4], R85 ;  /* 0x0000e4550e003986 */ /* 0x0001e2000c101924 */
[----:B------:R-:W-:-:S13]  /*3fc0*/  ISETP.GT.AND P3, PT, R3, 0x8, P1 ;  /* 0x000000080300780c */ /* 0x000fda0000f64270 */
[----:B0-----:R-:W-:Y:S05]  /*3fd0*/  @!P3 BRA `(.L_x_91) ;  /* 0x000000000004b947 */ /* 0x001fea0003800000 */
[----:B------:R0:W5:Y:S02]  /*3fe0*/  LDG.E.LTC128B R119, desc[UR36][R12.64+0xe0] ;  /* 0x0000e0240c777981 */ /* 0x000164000c1e1920 */
.L_x_91:
[----:B------:R-:W-:Y:S05]  /*3ff0*/  BSYNC B1 ;  /* 0x0000000000017941 */ /* 0x000fea0003800000 */
.L_x_90:
[----:B-----5:R-:W-:Y:S01]  /*4000*/  FMUL R5, R119, R90 ;  /* 0x0000005a77057220 */ /* 0x020fe20000400000 */
[----:B------:R-:W-:Y:S03]  /*4010*/  BSSY B1, `(.L_x_92) ;  /* 0x0000006000017945 */ /* 0x000fe60003800000 */
[----:B------:R-:W-:-:S05]  /*4020*/  FFMA R5, R86, R22, R5 ;  /* 0x0000001656057223 */ /* 0x000fca0000000005 */
[----:B------:R0:W-:Y:S01]  /*4030*/  @P3 STG.E desc[UR36][R56.64+0xe0], R5 ;  /* 0x0000e00538003986 */ /* 0x0001e2000c101924 */
[----:B------:R-:W-:-:S13]  /*4040*/  ISETP.GT.AND P3, PT, R3, 0x8, P0 ;  /* 0x000000080300780c */ /* 0x000fda0000764270 */
[----:B0-----:R-:W-:Y:S05]  /*4050*/  @!P3 BRA `(.L_x_93) ;  /* 0x000000000004b947 */ /* 0x001fea0003800000 */
[----:B------:R0:W5:Y:S02]  /*4060*/  LDG.E.LTC128B R119, desc[UR36][R12.64+0xe4] ;  /* 0x0000e4240c777981 */ /* 0x000164000c1e1920 */
.L_x_93:
[----:B------:R-:W-:Y:S05]  /*4070*/  BSYNC B1 ;  /* 0x0000000000017941 */ /* 0x000fea0003800000 */
.L_x_92:
[----:B-----5:R-:W-:-:S04]  /*4080*/  FMUL R4, R119, R90 ;  /* 0x0000005a77047220 */ /* 0x020fc80000400000 */
[----:B------:R-:W-:-:S05]  /*4090*/  FFMA R87, R87, R22, R4 ;  /* 0x0000001657577223 */ /* 0x000fca0000000004 */
[----:B------:R0:W-:Y:S01]  /*40a0*/  @P3 STG.E desc[UR36][R56.64+0xe4], R87 ;  /* 0x0000e45738003986 */ /* 0x0001e2000c101924 */
[----:B------:R-:W-:-:S13]  /*40b0*/  ISETP.GT.AND P3, PT, R3, 0x80, P5 ;  /* 0x000000800300780c */ /* 0x000fda0002f64270 */
[----:B------:R-:W2:Y:S01]  /*40c0*/  @P3 LDG.E.LTC128B R119, desc[UR36][R58.64] ;  /* 0x000000243a773981 */ /* 0x000ea2000c1e1920 */
[----:B------:R-:W-:Y:S01]  /*40d0*/  BSSY B1, `(.L_x_94) ;  /* 0x0000008000017945 */ /* 0x000fe20003800000 */
[----:B--2---:R-:W-:-:S04]  /*40e0*/  FMUL R5, R119, R90 ;  /* 0x0000005a77057220 */ /* 0x004fc80000400000 */
[----:B------:R-:W-:-:S05]  /*40f0*/  FFMA R5, R24, R22, R5 ;  /* 0x0000001618057223 */ /* 0x000fca0000000005 */
[----:B------:R0:W-:Y:S01]  /*4100*/  @P3 STG.E desc[UR36][R62.64], R5 ;  /* 0x000000053e003986 */ /* 0x0001e2000c101924 */
[----:B------:R-:W-:-:S04]  /*4110*/  ISETP.NE.AND P3, PT, R118, RZ, PT ;  /* 0x000000ff7600720c */ /* 0x000fc80003f65270 */
[----:B------:R-:W-:-:S13]  /*4120*/  ISETP.GT.AND P3, PT, R3, 0x80, P3 ;  /* 0x000000800300780c */ /* 0x000fda0001f64270 */
[----:B0-----:R-:W-:Y:S05]  /*4130*/  @!P3 BRA `(.L_x_95) ;  /* 0x000000000004b947 */ /* 0x001fea0003800000 */
[----:B------:R0:W5:Y:S02]  /*4140*/  LDG.E.LTC128B R119, desc[UR36][R10.64+0x4] ;  /* 0x000004240a777981 */ /* 0x000164000c1e1920 */
.L_x_95:
[----:B------:R-:W-:Y:S05]  /*4150*/  BSYNC B1 ;  /* 0x0000000000017941 */ /* 0x000fea0003800000 */
.L_x_94:
[----:B-----5:R-:W-:Y:S01]  /*4160*/  FMUL R4, R119, R90 ;  /* 0x0000005a77047220 */ /* 0x020fe20000400000 */
[----:B------:R-:W-:Y:S01]  /*4170*/  @P3 IMAD.MOV.U32 R5, RZ, RZ, R63 ;  /* 0x000000ffff053224 */ /* 0x000fe200078e003f */
[----:B------:R-:W-:Y:S01]  /*4180*/  ISETP.GT.AND P5, PT, R3, 0x88, P5 ;  /* 0x000000880300780c */ /* 0x000fe20002fa4270 */
[----:B------:R-:W-:Y:S01]  /*4190*/  BSSY B1, `(.L_x_96) ;  /* 0x0000006000017945 */ /* 0x000fe20003800000 */
[----:B------:R-:W-:Y:S01]  /*41a0*/  FFMA R25, R25, R22, R4 ;  /* 0x0000001619197223 */ /* 0x000fe20000000004 */
[----:B------:R-:W-:-:S05]  /*41b0*/  @P3 IMAD.MOV.U32 R4, RZ, RZ, R62 ;  /* 0x000000ffff043224 */ /* 0x000fca00078e003e */
[----:B------:R2:W-:Y:S05]  /*41c0*/  @P3 STG.E desc[UR36][R4.64+0x4], R25 ;  /* 0x0000041904003986 */ /* 0x0005ea000c101924 */
[----:B------:R-:W-:Y:S05]  /*41d0*/  @!P5 BRA `(.L_x_97) ;  /* 0x000000000004d947 */ /* 0x000fea0003800000 */
[----:B------:R0:W5:Y:S02]  /*41e0*/  LDG.E.LTC128B R119, desc[UR36][R60.64] ;  /* 0x000000243c777981 */ /* 0x000164000c1e1920 */
.L_x_97:
[----:B------:R-:W-:Y:S05]  /*41f0*/  BSYNC B1 ;  /* 0x0000000000017941 */ /* 0x000fea0003800000 */
.L_x_96:
[----:B--2--5:R-:W-:Y:S01]  /*4200*/  FMUL R5, R119, R90 ;  /* 0x0000005a77057220 */ /* 0x024fe20000400000 */
[----:B------:R-:W-:Y:S01]  /*4210*/  ISETP.NE.AND P3, PT, R118, RZ, PT ;  /* 0x000000ff7600720c */ /* 0x000fe20003f65270 */
[----:B------:R-:W-:Y:S02]  /*4220*/  BSSY B1, `(.L_x_98) ;  /* 0x0000006000017945 */ /* 0x000fe40003800000 */
[----:B------:R-:W-:Y:S01]  /*4230*/  FFMA R5, R26, R22, R5 ;  /* 0x000000161a057223 */ /* 0x000fe20000000005 */
[----:B------:R-:W-:-:S04]  /*4240*/  ISETP.GT.AND P3, PT, R3, 0x88, P3 ;  /* 0x000000880300780c */ /* 0x000fc80001f64270 */
[----:B------:R2:W-:Y:S09]  /*4250*/  @P5 STG.E desc[UR36][R64.64], R5 ;  /* 0x0000000540005986 */ /* 0x0005f2000c101924 */
[----:B------:R-:W-:Y:S05]  /*4260*/  @!P3 BRA `(.L_x_99) ;  /* 0x000000000004b947 */ /* 0x000fea0003800000 */
[----:B------:R0:W5:Y:S02]  /*4270*/  LDG.E.LTC128B R119, desc[UR36][R20.64+0x4] ;  /* 0x0000042414777981 */ /* 0x000164000c1e1920 */
.L_x_99:
[----:B------:R-:W-:Y:S05]  /*4280*/  BSYNC B1 ;  /* 0x0000000000017941 */ /* 0x000fea0003800000 */
.L_x_98:
[----:B-----5:R-:W-:Y:S01]  /*4290*/  FMUL R4, R119, R90 ;  /* 0x0000005a77047220 */ /* 0x020fe20000400000 */
[----:B------:R-:W-:Y:S01]  /*42a0*/  ISETP.NE.AND P5, PT, R116, RZ, PT ;  /* 0x000000ff7400720c */ /* 0x000fe20003fa5270 */
[----:B------:R-:W-:Y:S02]  /*42b0*/  BSSY B1, `(.L_x_100) ;  /* 0x0000006000017945 */ /* 0x000fe40003800000 */
[----:B------:R-:W-:-:S05]  /*42c0*/  FFMA R27, R27, R22, R4 ;  /* 0x000000161b1b7223 */ /* 0x000fca0000000004 */
[----:B------:R0:W-:Y:S01]  /*42d0*/  @P3 STG.E desc[UR36][R66.64+0x4], R27 ;  /* 0x0000041b42003986 */ /* 0x0001e2000c101924 */
[----:B------:R-:W-:-:S13]  /*42e0*/  ISETP.GT.AND P3, PT, R3, 0x80, P5 ;  /* 0x000000800300780c */ /* 0x000fda0002f64270 */
[----:B0-----:R-:W-:Y:S05]  /*42f0*/  @!P3 BRA `(.L_x_101) ;  /* 0x000000000004b947 */ /* 0x001fea0003800000 */
[----:B------:R0:W5:Y:S02]  /*4300*/  LDG.E.LTC128B R119, desc[UR36][R10.64+0x20] ;  /* 0x000020240a777981 */ /* 0x000164000c1e1920 */
.L_x_101:
[----:B------:R-:W-:Y:S05]  /*4310*/  BSYNC B1 ;  /* 0x0000000000017941 */ /* 0x000fea0003800000 */
.L_x_100:
[----:B--2--5:R-:W-:Y:S01]  /*4320*/  FMUL R5, R119, R90 ;  /* 0x0000005a77057220 */ /* 0x024fe20000400000 */
[----:B------:R-:W-:Y:S01]  /*4330*/  @P3 IMAD.MOV.U32 R4, RZ, RZ, R62 ;  /* 0x000000ffff043224 */ /* 0x000fe200078e003e */
[----:B------:R-:W-:Y:S01]  /*4340*/  ISETP.NE.AND P5, PT, R117, RZ, PT ;  /* 0x000000ff7500720c */ /* 0x000fe20003fa5270 */
[----:B------:R-:W-:Y:S01]  /*4350*/  BSSY B1, `(.L_x_102) ;  /* 0x0000007000017945 */ /* 0x000fe20003800000 */
[----:B-1--4-:R-:W-:Y:S01]  /*4360*/  FFMA R9, R28, R22, R5 ;  /* 0x000000161c097223 */ /* 0x012fe20000000005 */
[----:B------:R-:W-:-:S05]  /*4370*/  @P3 IMAD.MOV.U32 R5, RZ, RZ, R63 ;  /* 0x000000ffff053224 */ /* 0x000fca00078e003f */
[----:B------:R1:W-:Y:S01]  /*4380*/  @P3 STG.E desc[UR36][R4.64+0x20], R9 ;  /* 0x0000200904003986 */ /* 0x0003e2000c101924 */
[----:B------:R-:W-:-:S13]  /*4390*/  ISETP.GT.AND P3, PT, R3, 0x80, P5 ;  /* 0x000000800300780c */ /* 0x000fda0002f64270 */
[----:B-1----:R-:W-:Y:S05]  /*43a0*/  @!P3 BRA `(.L_x_103) ;  /* 0x000000000004b947 */ /* 0x002fea0003800000 */
[----:B------:R1:W5:Y:S02]  /*43b0*/  LDG.E.LTC128B R119, desc[UR36][R10.64+0x24] ;  /* 0x000024240a777981 */ /* 0x000364000c1e1920 */
.L_x_103:
[----:B------:R-:W-:Y:S05]  /*43c0*/  BSYNC B1 ;  /* 0x0000000000017941 */ /* 0x000fea0003800000 */
.L_x_102:
[----:B-----5:R-:W-:Y:S01]  /*43d0*/  FMUL R4, R119, R90 ;  /* 0x0000005a77047220 */ /* 0x020fe20000400000 */
[----:B------:R-:W-:Y:S01]  /*43e0*/  @P3 IMAD.MOV.U32 R5, RZ, RZ, R63 ;  /* 0x000000ffff053224 */ /* 0x000fe200078e003f */
[----:B------:R-:W-:Y:S02]  /*43f0*/  BSSY B1, `(.L_x_104) ;  /* 0x0000008000017945 */ /* 0x000fe40003800000 */
[----:B------:R-:W-:Y:S01]  /*4400*/  FFMA R29, R29, R22, R4 ;  /* 0x000000161d1d7223 */ /* 0x000fe20000000004 */
[----:B------:R-:W-:-:S05]  /*4410*/  @P3 MOV R4, R62 ;  /* 0x0000003e00043202 */ /* 0x000fca0000000f00 */
[----:B------:R2:W-:Y:S01]  /*4420*/  @P3 STG.E desc[UR36][R4.64+0x24], R29 ;  /* 0x0000241d04003986 */ /* 0x0005e2000c101924 */
[----:B------:R-:W-:-:S04]  /*4430*/  ISETP.NE.AND P3, PT, R116, RZ, PT ;  /* 0x000000ff7400720c */ /* 0x000fc80003f65270 */
[----:B------:R-:W-:-:S13]  /*4440*/  ISETP.GT.AND P3, PT, R3, 0x88, P3 ;  /* 0x000000880300780c */ /* 0x000fda0001f64270 */
[----:B--2---:R-:W-:Y:S05]  /*4450*/  @!P3 BRA `(.L_x_105) ;  /* 0x000000000004b947 */ /* 0x004fea0003800000 */
[----:B------:R2:W5:Y:S02]  /*4460*/  LDG.E.LTC128B R119, desc[UR36][R20.64+0x20] ;  /* 0x0000202414777981 */ /* 0x000564000c1e1920 */
.L_x_105:
[----:B------:R-:W-:Y:S05]  /*4470*/  BSYNC B1 ;  /* 0x0000000000017941 */ /* 0x000fea0003800000 */
.L_x_104:
[----:B-----5:R-:W-:Y:S01]  /*4480*/  FMUL R5, R119, R90 ;  /* 0x0000005a77057220 */ /* 0x020fe20000400000 */
[----:B------:R-:W-:Y:S03]  /*4490*/  BSSY B1, `(.L_x_106) ;  /* 0x0000006000017945 */ /* 0x000fe60003800000 */
[----:B------:R-:W-:-:S05]  /*44a0*/  FFMA R5, R30, R22, R5 ;  /* 0x000000161e057223 */ /* 0x000fca0000000005 */
[----:B------:R4:W-:Y:S01]  /*44b0*/  @P3 STG.E desc[UR36][R6.64+0x20], R5 ;  /* 0x0000200506003986 */ /* 0x0009e2000c101924 */
[----:B------:R-:W-:-:S13]  /*44c0*/  ISETP.GT.AND P3, PT, R3, 0x88, P5 ;  /* 0x000000880300780c */ /* 0x000fda0002f64270 */
[----:B----4-:R-:W-:Y:S05]  /*44d0*/  @!P3 BRA `(.L_x_107) ;  /* 0x000000000004b947 */ /* 0x010fea0003800000 */
[----:B------:R4:W5:Y:S02]  /*44e0*/  LDG.E.LTC128B R119, desc[UR36][R20.64+0x24] ;  /* 0x0000242414777981 */ /* 0x000964000c1e1920 */
.L_x_107:
[----:B------:R-:W-:Y:S05]  /*44f0*/  BSYNC B1 ;  /* 0x0000000000017941 */ /* 0x000fea0003800000 */
.L_x_106:
[----:B-----5:R-:W-:Y:S01]  /*4500*/  FMUL R4, R119, R90 ;  /* 0x0000005a77047220 */ /* 0x020fe20000400000 */
[----:B------:R-:W-:Y:S01]  /*4510*/  @P3 IMAD.MOV.U32 R5, RZ, RZ, R7 ;  /* 0x000000ffff053224 */ /* 0x000fe200078e0007 */
[----:B------:R-:W-:Y:S01]  /*4520*/  ISETP.NE.AND P5, PT, R102, RZ, PT ;  /* 0x000000ff6600720c */ /* 0x000fe20003fa5270 */
[----:B------:R-:W-:Y:S01]  /*4530*/  BSSY B1, `(.L_x_108) ;  /* 0x0000007000017945 */ /* 0x000fe20003800000 */
[----:B------:R-:W-:Y:S01]  /*4540*/  FFMA R31, R31, R22, R4 ;  /* 0x000000161f1f7223 */ /* 0x000fe20000000004 */
[----:B------:R-:W-:-:S05]  /*4550*/  @P3 IMAD.MOV.U32 R4, RZ, RZ, R6 ;  /* 0x000000ffff043224 */ /* 0x000fca00078e0006 */
[----:B------:R0:W-:Y:S01]  /*4560*/  @P3 STG.E desc[UR36][R4.64+0x24], R31 ;  /* 0x0000241f04003986 */ /* 0x0001e2000c101924 */
[----:B------:R-:W-:-:S13]  /*4570*/  ISETP.GT.AND P3, PT, R3, 0x80, P5 ;  /* 0x000000800300780c */ /* 0x000fda0002f64270 */
[----:B0-----:R-:W-:Y:S05]  /*4580*/  @!P3 BRA `(.L_x_109) ;  /* 0x000000000004b947 */ /* 0x001fea0003800000 */
[----:B------:R0:W5:Y:S02]  /*4590*/  LDG.E.LTC128B R119, desc[UR36][R10.64+0x40] ;  /* 0x000040240a777981 */ /* 0x000164000c1e1920 */
.L_x_109:
[----:B------:R-:W-:Y:S05]  /*45a0*/  BSYNC B1 ;  /* 0x0000000000017941 */ /* 0x000fea0003800000 */
.L_x_108:
        /* <DEDUP_REMOVED lines=10> */
.L_x_111:
[----:B------:R-:W-:Y:S05]  /*4650*/  BSYNC B1 ;  /* 0x0000000000017941 */ /* 0x000fea0003800000 */
.L_x_110:
[----:B-----5:R-:W-:Y:S01]  /*4660*/  FMUL R4, R119, R90 ;  /* 0x0000005a77047220 */ /* 0x020fe20000400000 */
[----:B------:R-:W-:Y:S01]  /*4670*/  @P3 IMAD.MOV.U32 R5, RZ, RZ, R63 ;  /* 0x000000ffff053224 */ /* 0x000fe200078e003f */
[----:B------:R-:W-:Y:S02]  /*4680*/  BSSY B1, `(.L_x_112) ;  /* 0x0000008000017945 */ /* 0x000fe40003800000 */
[----:B------:R-:W-:Y:S01]  /*4690*/  FFMA R33, R33, R22, R4 ;  /* 0x0000001621217223 */ /* 0x000fe20000000004 */
[----:B------:R-:W-:-:S05]  /*46a0*/  @P3 IMAD.MOV.U32 R4, RZ, RZ, R62 ;  /* 0x000000ffff043224 */ /* 0x000fca00078e003e */
[----:B------:R0:W-:Y:S01]  /*46b0*/  @P3 STG.E desc[UR36][R4.64+0x44], R33 ;  /* 0x0000442104003986 */ /* 0x0001e2000c101924 */
[----:B------:R-:W-:-:S04]  /*46c0*/  ISETP.NE.AND P3, PT, R102, RZ, PT ;  /* 0x000000ff6600720c */ /* 0x000fc80003f65270 */
[----:B------:R-:W-:-:S13]  /*46d0*/  ISETP.GT.AND P3, PT, R3, 0x88, P3 ;  /* 0x000000880300780c */ /* 0x000fda0001f64270 */
[----:B0-----:R-:W-:Y:S05]  /*46e0*/  @!P3 BRA `(.L_x_113) ;  /* 0x000000000004b947 */ /* 0x001fea0003800000 */
[----:B------:R0:W5:Y:S02]  /*46f0*/  LDG.E.LTC128B R119, desc[UR36][R20.64+0x40] ;  /* 0x0000402414777981 */ /* 0x000164000c1e1920 */
.L_x_113:
[----:B------:R-:W-:Y:S05]  /*4700*/  BSYNC B1 ;  /* 0x0000000000017941 */ /* 0x000fea0003800000 */
.L_x_112:
[----:B-----5:R-:W-:Y:S01]  /*4710*/  FMUL R5, R119, R90 ;  /* 0x0000005a77057220 */ /* 0x020fe20000400000 */
[----:B------:R-:W-:Y:S01]  /*4720*/  @P3 MOV R4, R6 ;  /* 0x0000000600043202 */ /* 0x000fe20000000f00 */
[----:B------:R-:W-:Y:S02]  /*4730*/  BSSY B1, `(.L_x_114) ;  /* 0x0000007000017945 */ /* 0x000fe40003800000 */
[----:B------:R-:W-:Y:S01]  /*4740*/  FFMA R9, R34, R22, R5 ;  /* 0x0000001622097223 */ /* 0x000fe20000000005 */
[----:B------:R-:W-:-:S05]  /*4750*/  @P3 IMAD.MOV.U32 R5, RZ, RZ, R7 ;  /* 0x000000ffff053224 */ /* 0x000fca00078e0007 */
[----:B------:R0:W-:Y:S01]  /*4760*/  @P3 STG.E desc[UR36][R4.64+0x40], R9 ;  /* 0x0000400904003986 */ /* 0x0001e2000c101924 */
[----:B------:R-:W-:-:S13]  /*4770*/  ISETP.GT.AND P3, PT, R3, 0x88, P5 ;  /* 0x000000880300780c */ /* 0x000fda0002f64270 */
[----:B0-----:R-:W-:Y:S05]  /*4780*/  @!P3 BRA `(.L_x_115) ;  /* 0x000000000004b947 */ /* 0x001fea0003800000 */
[----:B------:R0:W5:Y:S02]  /*4790*/  LDG.E.LTC128B R119, desc[UR36][R20.64+0x44] ;  /* 0x0000442414777981 */ /* 0x000164000c1e1920 */
.L_x_115:
[----:B------:R-:W-:Y:S05]  /*47a0*/  BSYNC B1 ;  /* 0x0000000000017941 */ /* 0x000fea0003800000 */
.L_x_114:
        /* <DEDUP_REMOVED lines=10> */
.L_x_117:
[----:B------:R-:W-:Y:S05]  /*4850*/  BSYNC B1 ;  /* 0x0000000000017941 */ /* 0x000fea0003800000 */
.L_x_116:
        /* <DEDUP_REMOVED lines=10> */
.L_x_119:
[----:B------:R-:W-:Y:S05]  /*4900*/  BSYNC B1 ;  /* 0x0000000000017941 */ /* 0x000fea0003800000 */
.L_x_118:
        /* <DEDUP_REMOVED lines=10> */
.L_x_121:
[----:B------:R-:W-:Y:S05]  /*49b0*/  BSYNC B1 ;  /* 0x0000000000017941 */ /* 0x000fea0003800000 */
.L_x_120:
        /* <DEDUP_REMOVED lines=9> */
.L_x_123:
[----:B------:R-:W-:Y:S05]  /*4a50*/  BSYNC B1 ;  /* 0x0000000000017941 */ /* 0x000fea0003800000 */
.L_x_122:
        /* <DEDUP_REMOVED lines=10> */
.L_x_125:
[----:B------:R-:W-:Y:S05]  /*4b00*/  BSYNC B1 ;  /* 0x0000000000017941 */ /* 0x000fea0003800000 */
.L_x_124:
        /* <DEDUP_REMOVED lines=10> */
.L_x_127:
[----:B------:R-:W-:Y:S05]  /*4bb0*/  BSYNC B1 ;  /* 0x0000000000017941 */ /* 0x000fea0003800000 */
.L_x_126:
        /* <DEDUP_REMOVED lines=10> */
.L_x_129:
[----:B------:R-:W-:Y:S05]  /*4c60*/  BSYNC B1 ;  /* 0x0000000000017941 */ /* 0x000fea0003800000 */
.L_x_128:
        /* <DEDUP_REMOVED lines=9> */
.L_x_131:
[----:B------:R-:W-:Y:S05]  /*4d00*/  BSYNC B1 ;  /* 0x0000000000017941 */ /* 0x000fea0003800000 */
.L_x_130:
        /* <DEDUP_REMOVED lines=10> */
.L_x_133:
[----:B------:R-:W-:Y:S05]  /*4db0*/  BSYNC B1 ;  /* 0x0000000000017941 */ /* 0x000fea0003800000 */
.L_x_132:
[----:B-----5:R-:W-:Y:S01]  /*4dc0*/  FMUL R5, R119, R90 ;  /* 0x0000005a77057220 */ /* 0x020fe20000400000 */
[----:B------:R-:W-:Y:S01]  /*4dd0*/  @P3 IMAD.MOV.U32 R4, RZ, RZ, R62 ;  /* 0x000000ffff043224 */ /* 0x000fe200078e003e */
[----:B------:R-:W-:Y:S02]  /*4de0*/  BSSY B1, `(.L_x_134) ;  /* 0x0000007000017945 */ /* 0x000fe40003800000 */
[----:B------:R-:W-:Y:S01]  /*4df0*/  FFMA R9, R44, R22, R5 ;  /* 0x000000162c097223 */ /* 0x000fe20000000005 */
[----:B------:R-:W-:-:S05]  /*4e00*/  @P3 IMAD.MOV.U32 R5, RZ, RZ, R63 ;  /* 0x000000ffff053224 */ /* 0x000fca00078e003f */
[----:B------:R0:W-:Y:S01]  /*4e10*/  @P3 STG.E desc[UR36][R4.64+0xa0], R9 ;  /* 0x0000a00904003986 */ /* 0x0001e2000c101924 */
[----:B------:R-:W-:-:S13]  /*4e20*/  ISETP.GT.AND P3, PT, R3, 0x80, P4 ;  /* 0x000000800300780c */ /* 0x000fda0002764270 */
[----:B0-----:R-:W-:Y:S05]  /*4e30*/  @!P3 BRA `(.L_x_135) ;  /* 0x000000000004b947 */ /* 0x001fea0003800000 */
[----:B------:R0:W5:Y:S02]  /*4e40*/  LDG.E.LTC128B R119, desc[UR36][R10.64+0xa4] ;  /* 0x0000a4240a777981 */ /* 0x000164000c1e1920 */
.L_x_135:
[----:B------:R-:W-:Y:S05]  /*4e50*/  BSYNC B1 ;  /* 0x0000000000017941 */ /* 0x000fea0003800000 */
.L_x_134:
        /* <DEDUP_REMOVED lines=9> */
.L_x_137:
[----:B------:R-:W-:Y:S05]  /*4ef0*/  BSYNC B1 ;  /* 0x0000000000017941 */ /* 0x000fea0003800000 */
.L_x_136:
        /* <DEDUP_REMOVED lines=9> */
.L_x_139:
[----:B------:R-:W-:Y:S05]  /*4f90*/  BSYNC B1 ;  /* 0x0000000000017941 */ /* 0x000fea0003800000 */
.L_x_138:
        /* <DEDUP_REMOVED lines=9> */
.L_x_141:
[----:B------:R-:W-:Y:S05]  /*5030*/  BSYNC B1 ;  /* 0x0000000000017941 */ /* 0x000fea0003800000 */
.L_x_140:
        /* <DEDUP_REMOVED lines=9> */
.L_x_143:
[----:B------:R-:W-:Y:S05]  /*50d0*/  BSYNC B1 ;  /* 0x0000000000017941 */ /* 0x000fea0003800000 */
.L_x_142:
        /* <DEDUP_REMOVED lines=9> */
.L_x_145:
[----:B------:R-:W-:Y:S05]  /*5170*/  BSYNC B1 ;  /* 0x0000000000017941 */ /* 0x000fea0003800000 */
.L_x_144:
[----:B0----5:R-:W-:Y:S01]  /*5180*/  FMUL R5, R119, R90 ;  /* 0x0000005a77057220 */ /* 0x021fe20000400000 */
[----:B------:R-:W-:Y:S01]  /*5190*/  @P6 MOV R4, R6 ;  /* 0x0000000600046202 */ /* 0x000fe20000000f00 */
[----:B------:R-:W-:Y:S01]  /*51a0*/  BSSY B1, `(.L_x_146) ;  /* 0x0000007000017945 */ /* 0x000fe20003800000 */
[----:B------:R-:W-:Y:S01]  /*51b0*/  ISETP.GT.AND P2, PT, R3, 0x88, P2 ;  /* 0x000000880300780c */ /* 0x000fe20001744270 */
[----:B------:R-:W-:Y:S01]  /*51c0*/  FFMA R9, R50, R22, R5 ;  /* 0x0000001632097223 */ /* 0x000fe20000000005 */
[----:B------:R-:W-:-:S05]  /*51d0*/  @P6 IMAD.MOV.U32 R5, RZ, RZ, R7 ;  /* 0x000000ffff056224 */ /* 0x000fca00078e0007 */
[----:B------:R0:W-:Y:S06]  /*51e0*/  @P6 STG.E desc[UR36][R4.64+0xc0], R9 ;  /* 0x0000c00904006986 */ /* 0x0001ec000c101924 */
[----:B------:R-:W-:Y:S05]  /*51f0*/  @!P2 BRA `(.L_x_147) ;  /* 0x000000000004a947 */ /* 0x000fea0003800000 */
[----:B------:R0:W5:Y:S02]  /*5200*/  LDG.E.LTC128B R119, desc[UR36][R20.64+0xc4] ;  /* 0x0000c42414777981 */ /* 0x000164000c1e1920 */
.L_x_147:
[----:B------:R-:W-:Y:S05]  /*5210*/  BSYNC B1 ;  /* 0x0000000000017941 */ /* 0x000fea0003800000 */
.L_x_146:
[----:B0----5:R-:W-:Y:S01]  /*5220*/  FMUL R4, R119, R90 ;  /* 0x0000005a77047220 */ /* 0x021fe20000400000 */
        /* <DEDUP_REMOVED lines=8> */
.L_x_149:
[----:B------:R-:W-:Y:S05]  /*52b0*/  BSYNC B1 ;  /* 0x0000000000017941 */ /* 0x000fea0003800000 */
.L_x_148:
        /* <DEDUP_REMOVED lines=9> */
.L_x_151:
[----:B------:R-:W-:Y:S05]  /*5350*/  BSYNC B1 ;  /* 0x0000000000017941 */ /* 0x000fea0003800000 */
.L_x_150:
[----:B0----5:R-:W-:Y:S01]  /*5360*/  FMUL R4, R119, R90 ;  /* 0x0000005a77047220 */ /* 0x021fe20000400000 */
[----:B------:R-:W-:Y:S01]  /*5370*/  ISETP.GT.AND P1, PT, R3, 0x88, P1 ;  /* 0x000000880300780c */ /* 0x000fe20000f24270 */
[----:B------:R-:W-:Y:S02]  /*5380*/  BSSY B1, `(.L_x_152) ;  /* 0x0000005000017945 */ /* 0x000fe40003800000 */
[----:B------:R-:W-:-:S05]  /*5390*/  FFMA R53, R53, R22, R4 ;  /* 0x0000001635357223 */ /* 0x000fca0000000004 */
[----:B------:R0:W-:Y:S05]  /*53a0*/  @P2 STG.E desc[UR36][R62.64+0xe4], R53 ;  /* 0x0000e4353e002986 */ /* 0x0001ea000c101924 */
[----:B------:R-:W-:Y:S05]  /*53b0*/  @!P1 BRA `(.L_x_153) ;  /* 0x0000000000049947 */ /* 0x000fea0003800000 */
[----:B------:R0:W5:Y:S02]  /*53c0*/  LDG.E.LTC128B R119, desc[UR36][R20.64+0xe0] ;  /* 0x0000e02414777981 */ /* 0x000164000c1e1920 */
.L_x_153:
[----:B------:R-:W-:Y:S05]  /*53d0*/  BSYNC B1 ;  /* 0x0000000000017941 */ /* 0x000fea0003800000 */
.L_x_152:
        /* <DEDUP_REMOVED lines=9> */
.L_x_155:
[----:B------:R-:W-:Y:S05]  /*5470*/  BSYNC B1 ;  /* 0x0000000000017941 */ /* 0x000fea0003800000 */
.L_x_154:
[----:B0----5:R-:W-:-:S04]  /*5480*/  FMUL R4, R119, R90 ;  /* 0x0000005a77047220 */ /* 0x021fc80000400000 */
[----:B------:R-:W-:Y:S01]  /*5490*/  FFMA R55, R55, R22, R4 ;  /* 0x0000001637377223 */ /* 0x000fe20000000004 */
[----:B------:R-:W-:Y:S06]  /*54a0*/  @!P0 BRA `(.L_x_156) ;  /* 0x0000001000608947 */ /* 0x000fec0003800000 */
[----:B------:R0:W-:Y:S01]  /*54b0*/  STG.E desc[UR36][R6.64+0xe4], R55 ;  /* 0x0000e43706007986 */ /* 0x0001e2000c101924 */
[----:B------:R-:W-:Y:S05]  /*54c0*/  BRA `(.L_x_156) ;  /* 0x0000001000587947 */ /* 0x000fea0003800000 */
.L_x_33:
[----:B------:R-:W-:Y:S01]  /*54d0*/  ULDC.64 UR4, c[0x0][0x5c0] ;  /* 0x0001700000047ab9 */ /* 0x000fe20000000a00 */
[----:B------:R-:W-:Y:S01]  /*54e0*/  ISETP.GT.AND P4, PT, R4, 0x1, PT ;  /* 0x000000010400780c */ /* 0x000fe20003f84270 */
[-C--:B------:R-:W-:Y:S01]  /*54f0*/  FMUL R5, R56, R22.reuse ;  /* 0x0000001638057220 */ /* 0x080fe20000400000 */
[----:B------:R-:W-:Y:S01]  /*5500*/  LEA R8, P2, R12, UR4, 0x2 ;  /* 0x000000040c087c11 */ /* 0x000fe2000f8410ff */
[-C--:B------:R-:W-:Y:S01]  /*5510*/  FMUL R57, R57, R22.reuse ;  /* 0x0000001639397220 */ /* 0x080fe20000400000 */
[----:B------:R-:W-:Y:S01]  /*5520*/  ISETP.GT.AND P1, PT, R3, RZ, P4 ;  /* 0x000000ff0300720c */ /* 0x000fe20002724270 */
[----:B------:R-:W-:Y:S01]  /*5530*/  IMAD.SHL.U32 R105, R92, 0x4, RZ ;  /* 0x000000045c697824 */ /* 0x000fe200078e00ff */
[----:B------:R-:W-:Y:S01]  /*5540*/  LEA.HI.X R9, R12, UR5, R15, 0x2, P2 ;  /* 0x000000050c097c11 */ /* 0x000fe200090f140f */
[-C--:B------:R-:W-:Y:S01]  /*5550*/  FMUL R59, R59, R22.reuse ;  /* 0x000000163b3b7220 */ /* 0x080fe20000400000 */
[----:B------:R-:W-:Y:S01]  /*5560*/  SHF.L.U32 R13, R91, 0x2, RZ ;  /* 0x000000025b0d7819 */ /* 0x000fe200000006ff */
[-C--:B------:R-:W-:Y:S01]  /*5570*/  FMUL R61, R61, R22.reuse ;  /* 0x000000163d3d7220 */ /* 0x080fe20000400000 */
[----:B------:R-:W-:Y:S01]  /*5580*/  SHF.L.U64.HI R7, R91, 0x2, R94 ;  /* 0x000000025b077819 */ /* 0x000fe2000001025e */
[----:B------:R0:W-:Y:S01]  /*5590*/  @P0 STG.E desc[UR36][R8.64], R5 ;  /* 0x0000000508000986 */ /* 0x0001e2000c101924 */
[----:B------:R-:W-:Y:S01]  /*55a0*/  ISETP.GT.AND P0, PT, R3, 0x8, P5 ;  /* 0x000000080300780c */ /* 0x000fe20002f04270 */
[----:B------:R-:W-:Y:S01]  /*55b0*/  FMUL R63, R63, R22 ;  /* 0x000000163f3f7220 */ /* 0x000fe20000400000 */
[----:B------:R-:W-:Y:S01]  /*55c0*/  IADD3 R10, P2, R13, R8, RZ ;  /* 0x000000080d0a7210 */ /* 0x000fe20007f5e0ff */
[----:B------:R-:W-:Y:S01]  /*55d0*/  FMUL R65, R65, R22 ;  /* 0x0000001641417220 */ /* 0x000fe20000400000 */
[----:B------:R-:W-:Y:S01]  /*55e0*/  SHF.L.U64.HI R103, R92, 0x2, R93 ;  /* 0x000000025c677819 */ /* 0x000fe2000001025d */
[----:B------:R-:W-:Y:S01]  /*55f0*/  @P1 STG.E desc[UR36][R8.64+0x4], R57 ;  /* 0x0000043908001986 */ /* 0x000fe2000c101924 */
[----:B------:R-:W-:Y:S01]  /*5600*/  ISETP.GT.AND P3, PT, R4, 0x8, PT ;  /* 0x000000080400780c */ /* 0x000fe20003f64270 */
[----:B------:R-:W-:Y:S01]  /*5610*/  IMAD.X R11, R7, 0x1, R9, P2 ;  /* 0x00000001070b7824 */ /* 0x000fe200010e0609 */
[----:B------:R-:W-:Y:S01]  /*5620*/  IADD3 R6, P1, P2, R105, R8, R13 ;  /* 0x0000000869067210 */ /* 0x000fe20007a3e00d */
[-C--:B------:R-:W-:Y:S01]  /*5630*/  FMUL R13, R60, R22.reuse ;  /* 0x000000163c0d7220 */ /* 0x080fe20000400000 */
[-C--:B------:R-:W-:Y:S01]  /*5640*/  FMUL R67, R67, R22.reuse ;  /* 0x0000001643437220 */ /* 0x080fe20000400000 */
[-C--:B0-----:R-:W-:Y:S01]  /*5650*/  FMUL R5, R58, R22.reuse ;  /* 0x000000163a057220 */ /* 0x081fe20000400000 */
[----:B------:R-:W-:Y:S01]  /*5660*/  IADD3.X R7, R103, R9, R7, P1, P2 ;  /* 0x0000000967077210 */ /* 0x000fe20000fe4407 */
[-C--:B------:R-:W-:Y:S01]  /*5670*/  FMUL R69, R69, R22.reuse ;  /* 0x0000001645457220 */ /* 0x080fe20000400000 */
[----:B------:R-:W-:Y:S01]  /*5680*/  ISETP.GT.AND P1, PT, R3, 0x8, P4 ;  /* 0x000000080300780c */ /* 0x000fe20002724270 */
[-C--:B------:R-:W-:Y:S01]  /*5690*/  FMUL R71, R71, R22.reuse ;  /* 0x0000001647477220 */ /* 0x080fe20000400000 */
[----:B------:R0:W-:Y:S01]  /*56a0*/  @P0 STG.E desc[UR36][R10.64], R5 ;  /* 0x000000050a000986 */ /* 0x0001e2000c101924 */
[----:B------:R-:W-:Y:S01]  /*56b0*/  ISETP.GT.AND P0, PT, R3, RZ, P3 ;  /* 0x000000ff0300720c */ /* 0x000fe20001f04270 */
[-C--:B------:R-:W-:Y:S01]  /*56c0*/  FMUL R73, R73, R22.reuse ;  /* 0x0000001649497220 */ /* 0x080fe20000400000 */
[C---:B------:R-:W-:Y:S01]  /*56d0*/  ISETP.GT.AND P2, PT, R4.reuse, 0x9, PT ;  /* 0x000000090400780c */ /* 0x040fe20003f44270 */
[-C--:B------:R-:W-:Y:S01]  /*56e0*/  FMUL R75, R75, R22.reuse ;  /* 0x000000164b4b7220 */ /* 0x080fe20000400000 */
[----:B------:R-:W-:Y:S01]  /*56f0*/  ISETP.GT.AND P4, PT, R4, 0x29, PT ;  /* 0x000000290400780c */ /* 0x000fe20003f84270 */
[-C--:B------:R-:W-:Y:S01]  /*5700*/  FMUL R77, R77, R22.reuse ;  /* 0x000000164d4d7220 */ /* 0x080fe20000400000 */
[-C--:B------:R-:W-:Y:S01]  /*5710*/  FMUL R79, R79, R22.reuse ;  /* 0x000000164f4f7220 */ /* 0x080fe20000400000 */
[-C--:B------:R-:W-:Y:S01]  /*5720*/  FMUL R81, R81, R22.reuse ;  /* 0x0000001651517220 */ /* 0x080fe20000400000 */
[-C--:B------:R-:W-:Y:S01]  /*5730*/  FMUL R83, R83, R22.reuse ;  /* 0x0000001653537220 */ /* 0x080fe20000400000 */
[-C--:B------:R-:W-:Y:S01]  /*5740*/  FMUL R23, R84, R22.reuse ;  /* 0x0000001654177220 */ /* 0x080fe20000400000 */
[----:B------:R-:W-:Y:S01]  /*5750*/  @P1 STG.E desc[UR36][R10.64+0x4], R59 ;  /* 0x0000043b0a001986 */ /* 0x000fe2000c101924 */
[-C--:B0-----:R-:W-:Y:S01]  /*5760*/  FMUL R5, R62, R22.reuse ;  /* 0x000000163e057220 */ /* 0x081fe20000400000 */
[----:B------:R-:W-:Y:S01]  /*5770*/  ISETP.GT.AND P1, PT, R4, 0x11, PT ;  /* 0x000000110400780c */ /* 0x000fe20003f24270 */
[-C--:B------:R-:W-:Y:S01]  /*5780*/  FMUL R85, R85, R22.reuse ;  /* 0x0000001655557220 */ /* 0x080fe20000400000 */
[----:B------:R0:W-:Y:S01]  /*5790*/  @P0 STG.E desc[UR36][R8.64+0x20], R13 ;  /* 0x0000200d08000986 */ /* 0x0001e2000c101924 */
[----:B------:R-:W-:Y:S01]  /*57a0*/  ISETP.GT.AND P0, PT, R3, RZ, P2 ;  /* 0x000000ff0300720c */ /* 0x000fe20001704270 */
[-C--:B------:R-:W-:Y:S01]  /*57b0*/  FMUL R87, R87, R22.reuse ;  /* 0x0000001657577220 */ /* 0x080fe20000400000 */
        /* <DEDUP_REMOVED lines=9> */
[-C--:B0-----:R-:W-:Y:S01]  /*5850*/  FMUL R13, R64, R22.reuse ;  /* 0x00000016400d7220 */ /* 0x081fe20000400000 */
[-C--:B------:R-:W-:Y:S01]  /*5860*/  FMUL R43, R43, R22.reuse ;  /* 0x000000162b2b7220 */ /* 0x080fe20000400000 */
[----:B------:R-:W-:Y:S01]  /*5870*/  @P0 STG.E desc[UR36][R8.64+0x24], R61 ;  /* 0x0000243d08000986 */ /* 0x000fe2000c101924 */
[----:B------:R-:W-:Y:S01]  /*5880*/  ISETP.GT.AND P0, PT, R3, 0x8, P3 ;  /* 0x000000080300780c */ /* 0x000fe20001f04270 */
[-C--:B------:R-:W-:Y:S01]  /*5890*/  FMUL R45, R45, R22.reuse ;  /* 0x000000162d2d7220 */ /* 0x080fe20000400000 */
[----:B------:R-:W-:Y:S01]  /*58a0*/  ISETP.GT.AND P3, PT, R4, 0x31, PT ;  /* 0x000000310400780c */ /* 0x000fe20003f64270 */
[-C--:B------:R-:W-:Y:S01]  /*58b0*/  FMUL R47, R47, R22.reuse ;  /* 0x000000162f2f7220 */ /* 0x080fe20000400000 */
[-C--:B------:R-:W-:Y:S01]  /*58c0*/  FMUL R49, R49, R22.reuse ;  /* 0x0000001631317220 */ /* 0x080fe20000400000 */
[-C--:B------:R-:W-:Y:S01]  /*58d0*/  FMUL R51, R51, R22.reuse ;  /* 0x0000001633337220 */ /* 0x080fe20000400000 */
[-C--:B------:R-:W-:Y:S01]  /*58e0*/  FMUL R53, R53, R22.reuse ;  /* 0x0000001635357220 */ /* 0x080fe20000400000 */
[----:B------:R-:W-:-:S06]  /*58f0*/  FMUL R55, R55, R22 ;  /* 0x0000001637377220 */ /* 0x000fcc0000400000 */
[----:B------:R0:W-:Y:S01]  /*5900*/  @P0 STG.E desc[UR36][R10.64+0x20], R5 ;  /* 0x000020050a000986 */ /* 0x0001e2000c101924 */
[----:B------:R-:W-:Y:S02]  /*5910*/  ISETP.GT.AND P0, PT, R3, 0x8, P2 ;  /* 0x000000080300780c */ /* 0x000fe40001704270 */
[----:B------:R-:W-:Y:S01]  /*5920*/  ISETP.GT.AND P2, PT, R4, 0x10, PT ;  /* 0x000000100400780c */ /* 0x000fe20003f44270 */
[----:B0-----:R-:W-:-:S10]  /*5930*/  FMUL R5, R66, R22 ;  /* 0x0000001642057220 */ /* 0x001fd40000400000 */
[----:B------:R-:W-:Y:S01]  /*5940*/  @P0 STG.E desc[UR36][R10.64+0x24], R63 ;  /* 0x0000243f0a000986 */ /* 0x000fe2000c101924 */
[----:B------:R-:W-:-:S13]  /*5950*/  ISETP.GT.AND P0, PT, R3, RZ, P2 ;  /* 0x000000ff0300720c */ /* 0x000fda0001704270 */
[----:B------:R0:W-:Y:S01]  /*5960*/  @P0 STG.E desc[UR36][R8.64+0x40], R13 ;  /* 0x0000400d08000986 */ /* 0x0001e2000c101924 */
[----:B------:R-:W-:Y:S01]  /*5970*/  ISETP.GT.AND P0, PT, R3, RZ, P1 ;  /* 0x000000ff0300720c */ /* 0x000fe20000f04270 */
[----:B0-----:R-:W-:-:S12]  /*5980*/  FMUL R13, R68, R22 ;  /* 0x00000016440d7220 */ /* 0x001fd80000400000 */
[----:B------:R-:W-:Y:S01]  /*5990*/  @P0 STG.E desc[UR36][R8.64+0x44], R65 ;  /* 0x0000444108000986 */ /* 0x000fe2000c101924 */
[----:B------:R-:W-:Y:S02]  /*59a0*/  ISETP.GT.AND P0, PT, R3, 0x8, P2 ;  /* 0x000000080300780c */ /* 0x000fe40001704270 */
[----:B------:R-:W-:-:S11]  /*59b0*/  ISETP.GT.AND P2, PT, R4, 0x18, PT ;  /* 0x000000180400780c */ /* 0x000fd60003f44270 */
        /* <DEDUP_REMOVED lines=34> */
[----:B------:R-:W-:-:S13]  /*5be0*/  ISETP.GT.AND P0, PT, R3, 0x8, P1 ;  /* 0x000000080300780c */ /* 0x000fda0000f04270 */
[----:B------:R0:W-:Y:S01]  /*5bf0*/  @P0 STG.E desc[UR36][R10.64+0xa0], R5 ;  /* 0x0000a0050a000986 */ /* 0x0001e2000c101924 */
[----:B------:R-:W-:Y:S01]  /*5c00*/  ISETP.GT.AND P0, PT, R3, 0x8, P4 ;  /* 0x000000080300780c */ /* 0x000fe20002704270 */
[----:B0-----:R-:W-:-:S12]  /*5c10*/  FMUL R5, R82, R22 ;  /* 0x0000001652057220 */ /* 0x001fd80000400000 */
[----:B------:R-:W-:Y:S01]  /*5c20*/  @P0 STG.E desc[UR36][R10.64+0xa4], R79 ;  /* 0x0000a44f0a000986 */ /* 0x000fe2000c101924 */
[----:B------:R-:W-:-:S04]  /*5c30*/  ISETP.GT.AND P0, PT, R4, 0x30, PT ;  /* 0x000000300400780c */ /* 0x000fc80003f04270 */
[----:B------:R-:W-:-:S13]  /*5c40*/  ISETP.GT.AND P1, PT, R3, RZ, P0 ;  /* 0x000000ff0300720c */ /* 0x000fda0000724270 */
[----:B------:R-:W-:Y:S01]  /*5c50*/  @P1 STG.E desc[UR36][R8.64+0xc0], R13 ;  /* 0x0000c00d08001986 */ /* 0x000fe2000c101924 */
[----:B------:R-:W-:-:S13]  /*5c60*/  ISETP.GT.AND P1, PT, R3, RZ, P3 ;  /* 0x000000ff0300720c */ /* 0x000fda0001f24270 */
[----:B------:R-:W-:Y:S01]  /*5c70*/  @P1 STG.E desc[UR36][R8.64+0xc4], R81 ;  /* 0x0000c45108001986 */ /* 0x000fe2000c101924 */
[----:B------:R-:W-:-:S13]  /*5c80*/  ISETP.GT.AND P1, PT, R3, 0x8, P0 ;  /* 0x000000080300780c */ /* 0x000fda0000724270 */
[----:B------:R0:W-:Y:S01]  /*5c90*/  @P1 STG.E desc[UR36][R10.64+0xc0], R5 ;  /* 0x0000c0050a001986 */ /* 0x0001e2000c101924 */
[----:B------:R-:W-:Y:S01]  /*5ca0*/  ISETP.GT.AND P1, PT, R3, 0x8, P3 ;  /* 0x000000080300780c */ /* 0x000fe20001f24270 */
[----:B0-----:R-:W-:-:S12]  /*5cb0*/  FMUL R5, R86, R22 ;  /* 0x0000001656057220 */ /* 0x001fd80000400000 */
[----:B------:R-:W-:Y:S01]  /*5cc0*/  @P1 STG.E desc[UR36][R10.64+0xc4], R83 ;  /* 0x0000c4530a001986 */ /* 0x000fe2000c101924 */
[----:B------:R-:W-:-:S05]  /*5cd0*/  IADD3 R14, P1, R105, R10, RZ ;  /* 0x0000000a690e7210 */ /* 0x000fca0007f3e0ff */
[----:B------:R-:W-:Y:S01]  /*5ce0*/  IMAD.X R15, R103, 0x1, R11, P1 ;  /* 0x00000001670f7824 */ /* 0x000fe200008e060b */
[----:B------:R-:W-:-:S13]  /*5cf0*/  ISETP.GT.AND P1, PT, R3, RZ, P2 ;  /* 0x000000ff0300720c */ /* 0x000fda0001724270 */
[----:B------:R0:W-:Y:S01]  /*5d00*/  @P1 STG.E desc[UR36][R8.64+0xe0], R23 ;  /* 0x0000e01708001986 */ /* 0x0001e2000c101924 */
[----:B------:R-:W-:-:S05]  /*5d10*/  IADD3 R20, P1, R105, R10, RZ ;  /* 0x0000000a69147210 */ /* 0x000fca0007f3e0ff */
[----:B------:R-:W-:Y:S01]  /*5d20*/  IMAD.X R21, R103, 0x1, R11, P1 ;  /* 0x0000000167157824 */ /* 0x000fe200008e060b */
[----:B------:R-:W-:-:S05]  /*5d30*/  IADD3 R12, P1, R105, R8, RZ ;  /* 0x00000008690c7210 */ /* 0x000fca0007f3e0ff */
[----:B------:R-:W-:Y:S01]  /*5d40*/  IMAD.X R13, R103, 0x1, R9, P1 ;  /* 0x00000001670d7824 */ /* 0x000fe200008e0609 */
[----:B------:R-:W-:Y:S01]  /*5d50*/  ISETP.GT.AND P1, PT, R4, 0x39, PT ;  /* 0x000000390400780c */ /* 0x000fe20003f24270 */
[----:B0-----:R-:W-:-:S03]  /*5d60*/  FMUL R23, R24, R22 ;  /* 0x0000001618177220 */ /* 0x001fc60000400000 */
[----:B------:R-:W-:-:S13]  /*5d70*/  ISETP.GT.AND P6, PT, R3, RZ, P1 ;  /* 0x000000ff0300720c */ /* 0x000fda0000fc4270 */
[----:B------:R-:W-:Y:S01]  /*5d80*/  @P6 STG.E desc[UR36][R8.64+0xe4], R85 ;  /* 0x0000e45508006986 */ /* 0x000fe2000c101924 */
[----:B------:R-:W-:-:S13]  /*5d90*/  ISETP.GT.AND P6, PT, R3, 0x8, P2 ;  /* 0x000000080300780c */ /* 0x000fda00017c4270 */
[----:B------:R0:W-:Y:S01]  /*5da0*/  @P6 STG.E desc[UR36][R10.64+0xe0], R5 ;  /* 0x0000e0050a006986 */ /* 0x0001e2000c101924 */
[----:B------:R-:W-:Y:S01]  /*5db0*/  ISETP.GT.AND P6, PT, R3, 0x8, P1 ;  /* 0x000000080300780c */ /* 0x000fe20000fc4270 */
[----:B0-----:R-:W-:-:S12]  /*5dc0*/  FMUL R5, R26, R22 ;  /* 0x000000161a057220 */ /* 0x001fd80000400000 */
[----:B------:R0:W-:Y:S01]  /*5dd0*/  @P6 STG.E desc[UR36][R10.64+0xe4], R87 ;  /* 0x0000e4570a006986 */ /* 0x0001e2000c101924 */
[C---:B------:R-:W-:Y:S02]  /*5de0*/  ISETP.GT.AND P6, PT, R3.reuse, 0x80, P5 ;  /* 0x000000800300780c */ /* 0x040fe40002fc4270 */
[----:B------:R-:W-:Y:S01]  /*5df0*/  ISETP.GT.AND P5, PT, R3, 0x88, P5 ;  /* 0x000000880300780c */ /* 0x000fe20002fa4270 */
[----:B0-----:R-:W-:-:S10]  /*5e00*/  FMUL R11, R28, R22 ;  /* 0x000000161c0b7220 */ /* 0x001fd40000400000 */
[----:B------:R-:W-:Y:S01]  /*5e10*/  @P6 STG.E desc[UR36][R12.64], R23 ;  /* 0x000000170c006986 */ /* 0x000fe2000c101924 */
[----:B------:R-:W-:-:S04]  /*5e20*/  ISETP.GT.AND P6, PT, R4, 0x1, PT ;  /* 0x000000010400780c */ /* 0x000fc80003fc4270 */
[----:B------:R-:W-:-:S13]  /*5e30*/  ISETP.GT.AND P6, PT, R3, 0x80, P6 ;  /* 0x000000800300780c */ /* 0x000fda00037c4270 */
[----:B------:R-:W-:Y:S02]  /*5e40*/  @P6 IMAD.MOV.U32 R8, RZ, RZ, R12 ;  /* 0x000000ffff086224 */ /* 0x000fe400078e000c */
[----:B------:R-:W-:-:S05]  /*5e50*/  @P6 IMAD.MOV.U32 R9, RZ, RZ, R13 ;  /* 0x000000ffff096224 */ /* 0x000fca00078e000d */
[----:B------:R-:W-:Y:S01]  /*5e60*/  @P6 STG.E desc[UR36][R8.64+0x4], R25 ;  /* 0x0000041908006986 */ /* 0x000fe2000c101924 */
[----:B------:R-:W-:-:S03]  /*5e70*/  ISETP.GT.AND P6, PT, R4, 0x1, PT ;  /* 0x000000010400780c */ /* 0x000fc60003fc4270 */
[----:B------:R0:W-:Y:S01]  /*5e80*/  @P5 STG.E desc[UR36][R14.64], R5 ;  /* 0x000000050e005986 */ /* 0x0001e2000c101924 */
[----:B------:R-:W-:Y:S02]  /*5e90*/  ISETP.GT.AND P5, PT, R3, 0x88, P6 ;  /* 0x000000880300780c */ /* 0x000fe400037a4270 */
[----:B------:R-:W-:Y:S01]  /*5ea0*/  ISETP.GT.AND P6, PT, R4, 0x8, PT ;  /* 0x000000080400780c */ /* 0x000fe20003fc4270 */
[----:B0-----:R-:W-:-:S10]  /*5eb0*/  FMUL R5, R30, R22 ;  /* 0x000000161e057220 */ /* 0x001fd40000400000 */
[----:B------:R-:W-:Y:S01]  /*5ec0*/  @P5 STG.E desc[UR36][R20.64+0x4], R27 ;  /* 0x0000041b14005986 */ /* 0x000fe2000c101924 */
[----:B------:R-:W-:Y:S02]  /*5ed0*/  ISETP.GT.AND P5, PT, R3, 0x80, P6 ;  /* 0x000000800300780c */ /* 0x000fe400037a4270 */
[----:B------:R-:W-:-:S11]  /*5ee0*/  ISETP.GT.AND P6, PT, R4, 0x9, PT ;  /* 0x000000090400780c */ /* 0x000fd60003fc4270 */
[----:B------:R-:W-:Y:S01]  /*5ef0*/  @P5 MOV R8, R12 ;  /* 0x0000000c00085202 */ /* 0x000fe20000000f00 */
[----:B------:R-:W-:-:S05]  /*5f00*/  @P5 IMAD.MOV.U32 R9, RZ, RZ, R13 ;  /* 0x000000ffff095224 */ /* 0x000fca00078e000d */
[----:B------:R0:W-:Y:S01]  /*5f10*/  @P5 STG.E desc[UR36][R8.64+0x20], R11 ;  /* 0x0000200b08005986 */ /* 0x0001e2000c101924 */
[----:B------:R-:W-:Y:S01]  /*5f20*/  ISETP.GT.AND P5, PT, R3, 0x80, P6 ;  /* 0x000000800300780c */ /* 0x000fe200037a4270 */
[----:B0-----:R-:W-:-:S12]  /*5f30*/  FMUL R11, R32, R22 ;  /* 0x00000016200b7220 */ /* 0x001fd80000400000 */
[----:B------:R-:W-:Y:S02]  /*5f40*/  @P5 IMAD.MOV.U32 R8, RZ, RZ, R12 ;  /* 0x000000ffff085224 */ /* 0x000fe400078e000c */
[----:B------:R-:W-:-:S05]  /*5f50*/  @P5 IMAD.MOV.U32 R9, RZ, RZ, R13 ;  /* 0x000000ffff095224 */ /* 0x000fca00078e000d */
[----:B------:R-:W-:Y:S01]  /*5f60*/  @P5 STG.E desc[UR36][R8.64+0x24], R29 ;  /* 0x0000241d08005986 */ /* 0x000fe2000c101924 */
[----:B------:R-:W-:-:S04]  /*5f70*/  ISETP.GT.AND P5, PT, R4, 0x8, PT ;  /* 0x000000080400780c */ /* 0x000fc80003fa4270 */
[----:B------:R-:W-:-:S13]  /*5f80*/  ISETP.GT.AND P5, PT, R3, 0x88, P5 ;  /* 0x000000880300780c */ /* 0x000fda0002fa4270 */
[----:B------:R0:W-:Y:S01]  /*5f90*/  @P5 STG.E desc[UR36][R6.64+0x20], R5 ;  /* 0x0000200506005986 */ /* 0x0001e2000c101924 */
[----:B------:R-:W-:Y:S02]  /*5fa0*/  ISETP.GT.AND P5, PT, R3, 0x88, P6 ;  /* 0x000000880300780c */ /* 0x000fe400037a4270 */
[----:B------:R-:W-:Y:S01]  /*5fb0*/  ISETP.GT.AND P6, PT, R4, 0x10, PT ;  /* 0x000000100400780c */ /* 0x000fe20003fc4270 */
[----:B0-----:R-:W-:-:S10]  /*5fc0*/  FMUL R5, R34, R22 ;  /* 0x0000001622057220 */ /* 0x001fd40000400000 */
[----:B------:R-:W-:Y:S01]  /*5fd0*/  @P5 STG.E desc[UR36][R6.64+0x24], R31 ;  /* 0x0000241f06005986 */ /* 0x000fe2000c101924 */
[----:B------:R-:W-:Y:S02]  /*5fe0*/  ISETP.GT.AND P5, PT, R3, 0x80, P6 ;  /* 0x000000800300780c */ /* 0x000fe400037a4270 */
[----:B------:R-:W-:-:S11]  /*5ff0*/  ISETP.GT.AND P6, PT, R4, 0x11, PT ;  /* 0x000000110400780c */ /* 0x000fd60003fc4270 */
[----:B------:R-:W-:Y:S02]  /*6000*/  @P5 IMAD.MOV.U32 R8, RZ, RZ, R12 ;  /* 0x000000ffff085224 */ /* 0x000fe400078e000c */
        /* <DEDUP_REMOVED lines=40> */
[----:B------:R0:W-:Y:S01]  /*6290*/  @P5 STG.E desc[UR36][R8.64+0x84], R41 ;  /* 0x0000842908005986 */ /* 0x0001e2000c101924 */
[----:B------:R-:W-:-:S04]  /*62a0*/  ISETP.GT.AND P5, PT, R4, 0x20, PT ;  /* 0x000000200400780c */ /* 0x000fc80003fa4270 */
[----:B------:R-:W-:Y:S01]  /*62b0*/  ISETP.GT.AND P5, PT, R3, 0x88, P5 ;  /* 0x000000880300780c */ /* 0x000fe20002fa4270 */
[----:B0-----:R-:W-:-:S12]  /*62c0*/  FMUL R9, R46, R22 ;  /* 0x000000162e097220 */ /* 0x001fd80000400000 */
[----:B------:R0:W-:Y:S01]  /*62d0*/  @P5 STG.E desc[UR36][R6.64+0x80], R5 ;  /* 0x0000800506005986 */ /* 0x0001e2000c101924 */
[----:B------:R-:W-:Y:S02]  /*62e0*/  ISETP.GT.AND P5, PT, R3, 0x88, P6 ;  /* 0x000000880300780c */ /* 0x000fe400037a4270 */
[----:B------:R-:W-:-:S11]  /*62f0*/  ISETP.GT.AND P6, PT, R4, 0x28, PT ;  /* 0x000000280400780c */ /* 0x000fd60003fc4270 */
[----:B------:R-:W-:Y:S01]  /*6300*/  @P5 MOV R4, R6 ;  /* 0x0000000600045202 */ /* 0x000fe20000000f00 */
[----:B0-----:R-:W-:-:S05]  /*6310*/  @P5 IMAD.MOV.U32 R5, RZ, RZ, R7 ;  /* 0x000000ffff055224 */ /* 0x001fca00078e0007 */
[----:B------:R0:W-:Y:S01]  /*6320*/  @P5 STG.E desc[UR36][R4.64+0x84], R43 ;  /* 0x0000842b04005986 */ /* 0x0001e2000c101924 */
[----:B------:R-:W-:-:S13]  /*6330*/  ISETP.GT.AND P5, PT, R3, 0x80, P6 ;  /* 0x000000800300780c */ /* 0x000fda00037a4270 */
[----:B0-----:R-:W-:Y:S02]  /*6340*/  @P5 IMAD.MOV.U32 R4, RZ, RZ, R12 ;  /* 0x000000ffff045224 */ /* 0x001fe400078e000c */
[----:B------:R-:W-:-:S05]  /*6350*/  @P5 IMAD.MOV.U32 R5, RZ, RZ, R13 ;  /* 0x000000ffff055224 */ /* 0x000fca00078e000d */
[----:B------:R0:W-:Y:S01]  /*6360*/  @P5 STG.E desc[UR36][R4.64+0xa0], R11 ;  /* 0x0000a00b04005986 */ /* 0x0001e2000c101924 */
[C---:B------:R-:W-:Y:S02]  /*6370*/  ISETP.GT.AND P5, PT, R3.reuse, 0x80, P4 ;  /* 0x000000800300780c */ /* 0x040fe400027a4270 */
[----:B------:R-:W-:Y:S01]  /*6380*/  ISETP.GT.AND P4, PT, R3, 0x88, P4 ;  /* 0x000000880300780c */ /* 0x000fe20002784270 */
[----:B0-----:R-:W-:-:S10]  /*6390*/  FMUL R11, R48, R22 ;  /* 0x00000016300b7220 */ /* 0x001fd40000400000 */
[----:B------:R-:W-:Y:S02]  /*63a0*/  @P5 IMAD.MOV.U32 R4, RZ, RZ, R12 ;  /* 0x000000ffff045224 */ /* 0x000fe400078e000c */
[----:B------:R-:W-:-:S05]  /*63b0*/  @P5 IMAD.MOV.U32 R5, RZ, RZ, R13 ;  /* 0x000000ffff055224 */ /* 0x000fca00078e000d */
[----:B------:R0:W-:Y:S01]  /*63c0*/  @P5 STG.E desc[UR36][R4.64+0xa4], R45 ;  /* 0x0000a42d04005986 */ /* 0x0001e2000c101924 */
[----:B------:R-:W-:-:S13]  /*63d0*/  ISETP.GT.AND P5, PT, R3, 0x88, P6 ;  /* 0x000000880300780c */ /* 0x000fda00037a4270 */
[----:B0-----:R-:W-:Y:S02]  /*63e0*/  @P5 IMAD.MOV.U32 R4, RZ, RZ, R6 ;  /* 0x000000ffff045224 */ /* 0x001fe400078e0006 */
[----:B------:R-:W-:-:S05]  /*63f0*/  @P5 IMAD.MOV.U32 R5, RZ, RZ, R7 ;  /* 0x000000ffff055224 */ /* 0x000fca00078e0007 */
[----:B------:R0:W-:Y:S02]  /*6400*/  @P5 STG.E desc[UR36][R4.64+0xa0], R9 ;  /* 0x0000a00904005986 */ /* 0x0001e4000c101924 */
[----:B0-----:R-:W-:Y:S01]  /*6410*/  @P4 MOV R4, R6 ;  /* 0x0000000600044202 */ /* 0x001fe20000000f00 */
[----:B------:R-:W-:Y:S02]  /*6420*/  @P4 IMAD.MOV.U32 R5, RZ, RZ, R7 ;  /* 0x000000ffff054224 */ /* 0x000fe400078e0007 */
[----:B------:R-:W-:-:S03]  /*6430*/  FMUL R9, R50, R22 ;  /* 0x0000001632097220 */ /* 0x000fc60000400000 */
[----:B------:R0:W-:Y:S01]  /*6440*/  @P4 STG.E desc[UR36][R4.64+0xa4], R47 ;  /* 0x0000a42f04004986 */ /* 0x0001e2000c101924 */
[C---:B------:R-:W-:Y:S02]  /*6450*/  ISETP.GT.AND P4, PT, R3.reuse, 0x80, P0 ;  /* 0x000000800300780c */ /* 0x040fe40000784270 */
[----:B------:R-:W-:-:S11]  /*6460*/  ISETP.GT.AND P0, PT, R3, 0x88, P0 ;  /* 0x000000880300780c */ /* 0x000fd60000704270 */
        /* <DEDUP_REMOVED lines=9> */
[C---:B------:R-:W-:Y:S02]  /*6500*/  ISETP.GT.AND P4, PT, R3.reuse, 0x80, P2 ;  /* 0x000000800300780c */ /* 0x040fe40001784270 */
[----:B------:R-:W-:Y:S01]  /*6510*/  ISETP.GT.AND P2, PT, R3, 0x88, P2 ;  /* 0x000000880300780c */ /* 0x000fe20001744270 */
[----:B0-----:R-:W-:Y:S02]  /*6520*/  @P0 IMAD.MOV.U32 R4, RZ, RZ, R6 ;  /* 0x000000ffff040224 */ /* 0x001fe400078e0006 */
[----:B------:R-:W-:-:S05]  /*6530*/  @P0 IMAD.MOV.U32 R5, RZ, RZ, R7 ;  /* 0x000000ffff050224 */ /* 0x000fca00078e0007 */
[----:B------:R0:W-:Y:S01]  /*6540*/  @P0 STG.E desc[UR36][R4.64+0xc0], R9 ;  /* 0x0000c00904000986 */ /* 0x0001e2000c101924 */
[C---:B------:R-:W-:Y:S02]  /*6550*/  ISETP.GT.AND P0, PT, R3.reuse, 0x80, P1 ;  /* 0x000000800300780c */ /* 0x040fe40000f04270 */
[----:B------:R-:W-:Y:S01]  /*6560*/  ISETP.GT.AND P1, PT, R3, 0x88, P1 ;  /* 0x000000880300780c */ /* 0x000fe20000f24270 */
[----:B------:R-:W-:Y:S01]  /*6570*/  FMUL R3, R52, R22 ;  /* 0x0000001634037220 */ /* 0x000fe20000400000 */
[----:B0-----:R-:W-:Y:S01]  /*6580*/  @P3 MOV R4, R6 ;  /* 0x0000000600043202 */ /* 0x001fe20000000f00 */
[----:B------:R-:W-:-:S05]  /*6590*/  @P3 IMAD.MOV.U32 R5, RZ, RZ, R7 ;  /* 0x000000ffff053224 */ /* 0x000fca00078e0007 */
[----:B------:R0:W-:Y:S02]  /*65a0*/  @P3 STG.E desc[UR36][R4.64+0xc4], R51 ;  /* 0x0000c43304003986 */ /* 0x0001e4000c101924 */
[----:B0-----:R-:W-:Y:S02]  /*65b0*/  @P4 IMAD.MOV.U32 R4, RZ, RZ, R12 ;  /* 0x000000ffff044224 */ /* 0x001fe400078e000c */
[----:B------:R-:W-:-:S05]  /*65c0*/  @P4 IMAD.MOV.U32 R5, RZ, RZ, R13 ;  /* 0x000000ffff054224 */ /* 0x000fca00078e000d */
[----:B------:R0:W-:Y:S04]  /*65d0*/  @P4 STG.E desc[UR36][R4.64+0xe0], R3 ;  /* 0x0000e00304004986 */ /* 0x0001e8000c101924 */
[----:B------:R1:W-:Y:S01]  /*65e0*/  @P0 STG.E desc[UR36][R12.64+0xe4], R53 ;  /* 0x0000e4350c000986 */ /* 0x0003e2000c101924 */
[----:B0-----:R-:W-:Y:S02]  /*65f0*/  @P2 IMAD.MOV.U32 R4, RZ, RZ, R6 ;  /* 0x000000ffff042224 */ /* 0x001fe400078e0006 */
[----:B------:R-:W-:-:S05]  /*6600*/  @P2 IMAD.MOV.U32 R5, RZ, RZ, R7 ;  /* 0x000000ffff052224 */ /* 0x000fca00078e0007 */
[----:B------:R1:W-:Y:S04]  /*6610*/  @P2 STG.E desc[UR36][R4.64+0xe0], R11 ;  /* 0x0000e00b04002986 */ /* 0x0003e8000c101924 */
[----:B------:R1:W-:Y:S02]  /*6620*/  @P1 STG.E desc[UR36][R6.64+0xe4], R55 ;  /* 0x0000e43706001986 */ /* 0x0003e4000c101924 */
.L_x_156:
[----:B------:R-:W-:Y:S05]  /*6630*/  BSYNC B0 ;  /* 0x0000000000007941 */ /* 0x000fea0003800000 */
.L_x_32:
[----:B------:R-:W-:Y:S01]  /*6640*/  IADD3 R16, P0, R16, UR38, RZ ;  /* 0x0000002610107c10 */ /* 0x000fe2000ff1e0ff */
[----:B------:R-:W-:Y:S01]  /*6650*/  ULDC.64 UR4, c[0x0][0x650] ;  /* 0x0001940000047ab9 */ /* 0x000fe20000000a00 */
[----:B------:R-:W-:Y:S01]  /*6660*/  PRMT R3, RZ, 0x7610, R3 ;  /* 0x00007610ff037816 */ /* 0x000fe20000000003 */
[----:B------:R-:W-:Y:S01]  /*6670*/  IMAD.MOV.U32 R102, RZ, RZ, -0x1 ;  /* 0xffffffffff667424 */ /* 0x000fe200078e00ff */
[----:B------:R-:W-:Y:S01]  /*6680*/  IADD3.X R17, R17, UR41, RZ, P0, !PT ;  /* 0x0000002911117c10 */ /* 0x000fe200087fe4ff */
[----:B------:R-:W-:Y:S01]  /*6690*/  IMAD.MOV.U32 R23, RZ, RZ, -0x1 ;  /* 0xffffffffff177424 */ /* 0x000fe200078e00ff */
[----:B------:R-:W-:-:S04]  /*66a0*/  ISETP.GE.U32.AND P0, PT, R16, UR4, PT ;  /* 0x0000000410007c0c */ /* 0x000fc8000bf06070 */
[----:B------:R-:W-:-:S13]  /*66b0*/  ISETP.GE.U32.AND.EX P0, PT, R17, UR5, PT, P0 ;  /* 0x0000000511007c0c */ /* 0x000fda000bf06100 */
[----:B------:R-:W-:Y:S05]  /*66c0*/  @P0 BRA `(.L_x_157) ;  /* 0x00000004004c0947 */ /* 0x000fea0003800000 */
[----:B-1----:R-:W1:Y:S01]  /*66d0*/  LDC.64 R10, c[0x0][0x628] ;  /* 0x00018a00ff0a7b82 */ /* 0x002e620000000a00 */
[----:B---3--:R-:W3:Y:S01]  /*66e0*/  S2R R12, SR_CTAID.X ;  /* 0x00000000000c7919 */ /* 0x008ee20000002500 */
[----:B------:R-:W-:Y:S01]  /*66f0*/  MOV R8, R16 ;  /* 0x0000001000087202 */ /* 0x000fe20000000f00 */
[----:B------:R-:W-:Y:S01]  /*6700*/  IMAD.MOV.U32 R9, RZ, RZ, R17 ;  /* 0x000000ffff097224 */ /* 0x000fe200078e0011 */
[----:B--2-4-:R-:W2:Y:S04]  /*6710*/  S2R R20, SR_CTAID.Y ;  /* 0x0000000000147919 */ /* 0x014ea80000002600 */
[----:B------:R-:W4:Y:S08]  /*6720*/  LDC R0, c[0x0][0x630] ;  /* 0x00018c00ff007b82 */ /* 0x000f300000000800 */
[----:B------:R-:W0:Y:S01]  /*6730*/  LDC.64 R14, c[0x0][0x620] ;  /* 0x00018800ff0e7b82 */ /* 0x000e220000000a00 */
[----:B-1----:R-:W-:-:S04]  /*6740*/  ISETP.NE.U32.AND P0, PT, R10, RZ, PT ;  /* 0x000000ff0a00720c */ /* 0x002fc80003f05070 */
[----:B------:R-:W-:-:S13]  /*6750*/  ISETP.NE.AND.EX P0, PT, R11, RZ, PT, P0 ;  /* 0x000000ff0b00720c */ /* 0x000fda0003f05300 */
[----:B0-234-:R-:W-:Y:S05]  /*6760*/  @!P0 BRA `(.L_x_158) ;  /* 0x0000000000288947 */ /* 0x01dfea0003800000 */
        /* <DEDUP_REMOVED lines=10> */
.L_x_158:
[-CC-:B------:R-:W-:Y:S01]  /*6810*/  SHF.R.U64 R23, R8, R0.reuse, R9.reuse ;  /* 0x0000000008177219 */ /* 0x180fe20000001209 */
[----:B------:R-:W0:Y:S01]  /*6820*/  LDC.64 R26, c[0x0][0x640] ;  /* 0x00019000ff1a7b82 */ /* 0x000e220000000a00 */
[----:B------:R-:W-:Y:S01]  /*6830*/  SHF.R.U32.HI R0, RZ, R0, R9 ;  /* 0x00000000ff007219 */ /* 0x000fe20000011609 */
[----:B------:R-:W-:Y:S01]  /*6840*/  ULDC UR4, c[0x0][0x150] ;  /* 0x0000540000047ab9 */ /* 0x000fe20000000800 */
[----:B------:R-:W-:Y:S02]  /*6850*/  IADD3 R3, P0, RZ, -R23, RZ ;  /* 0x80000017ff037210 */ /* 0x000fe40007f1e0ff */
[----:B------:R-:W-:-:S03]  /*6860*/  I2FP.F32.U32 R7, R12 ;  /* 0x0000000c00077245 */ /* 0x000fc60000201000 */
[----:B------:R-:W1:Y:S01]  /*6870*/  LDC R6, c[0x0][0x618] ;  /* 0x00018600ff067b82 */ /* 0x000e620000000800 */
[----:B------:R-:W-:Y:S02]  /*6880*/  IMAD.X R5, RZ, RZ, ~R0, P0 ;  /* 0x000000ffff057224 */ /* 0x000fe400000e0e00 */
[----:B------:R-:W-:Y:S01]  /*6890*/  FMUL R7, R7, UR4 ;  /* 0x0000000407077c20 */ /* 0x000fe20008400000 */
[----:B------:R-:W-:Y:S01]  /*68a0*/  ULDC UR4, c[0x0][0x154] ;  /* 0x0000550000047ab9 */ /* 0x000fe20000000800 */
[-C--:B------:R-:W-:Y:S02]  /*68b0*/  IMAD R0, R5, R14.reuse, RZ ;  /* 0x0000000e05007224 */ /* 0x080fe400078e02ff */
[C---:B------:R-:W-:Y:S01]  /*68c0*/  IMAD.WIDE.U32 R4, R3.reuse, R14, R16 ;  /* 0x0000000e03047225 */ /* 0x040fe200078e0010 */
[----:B------:R-:W2:Y:S01]  /*68d0*/  LDC R8, c[0x0][0x608] ;  /* 0x00018200ff087b82 */ /* 0x000ea20000000800 */
[----:B------:R-:W3:Y:S02]  /*68e0*/  F2I.U32.TRUNC.NTZ R7, R7 ;  /* 0x0000000700077305 */ /* 0x000ee4000020f000 */
[----:B------:R-:W-:Y:S01]  /*68f0*/  IMAD R3, R3, R15, R0 ;  /* 0x0000000f03037224 */ /* 0x000fe200078e0200 */
[----:B------:R-:W-:-:S03]  /*6900*/  I2FP.F32.U32 R0, R20 ;  /* 0x0000001400007245 */ /* 0x000fc60000201000 */
[----:B------:R-:W-:Y:S01]  /*6910*/  IMAD.IADD R3, R5, 0x1, R3 ;  /* 0x0000000105037824 */ /* 0x000fe200078e0203 */
[----:B------:R-:W4:Y:S01]  /*6920*/  LDC R11, c[0x0][0x658] ;  /* 0x00019600ff0b7b82 */ /* 0x000f220000000800 */
[----:B0-----:R-:W-:-:S04]  /*6930*/  ISETP.NE.U32.AND P0, PT, R26, RZ, PT ;  /* 0x000000ff1a00720c */ /* 0x001fc80003f05070 */
[----:B------:R-:W-:-:S03]  /*6940*/  ISETP.NE.AND.EX P0, PT, R27, RZ, PT, P0 ;  /* 0x000000ff1b00720c */ /* 0x000fc60003f05300 */
[----:B------:R-:W0:Y:S01]  /*6950*/  LDC R9, c[0x0][0x144] ;  /* 0x00005100ff097b82 */ /* 0x000e220000000800 */
[-C--:B-1----:R-:W-:Y:S01]  /*6960*/  SHF.R.U64 R10, R4, R6.reuse, R3 ;  /* 0x00000006040a7219 */ /* 0x082fe20000001203 */
[----:B---3--:R-:W-:Y:S01]  /*6970*/  IMAD.MOV R7, RZ, RZ, -R7 ;  /* 0x000000ffff077224 */ /* 0x008fe200078e0a07 */
[----:B------:R-:W-:Y:S01]  /*6980*/  SHF.R.U32.HI R3, RZ, R6, R3 ;  /* 0x00000006ff037219 */ /* 0x000fe20000011603 */
[----:B------:R-:W-:-:S04]  /*6990*/  FMUL R6, R0, UR4 ;  /* 0x0000000400067c20 */ /* 0x000fc80008400000 */
[----:B------:R-:W1:Y:S01]  /*69a0*/  LDC R21, c[0x0][0x148] ;  /* 0x00005200ff157b82 */ /* 0x000e620000000800 */
[----:B------:R3:W0:Y:S01]  /*69b0*/  F2I.U32.TRUNC.NTZ R14, R6 ;  /* 0x00000006000e7305 */ /* 0x000622000020f000 */
[-CC-:B--2---:R-:W-:Y:S02]  /*69c0*/  SHF.R.U64 R13, R10, R8.reuse, R3.reuse ;  /* 0x000000080a0d7219 */ /* 0x184fe40000001203 */
[----:B------:R-:W-:-:S04]  /*69d0*/  SHF.R.U32.HI R0, RZ, R8, R3 ;  /* 0x00000008ff007219 */ /* 0x000fc80000011603 */
[----:B------:R-:W2:Y:S01]  /*69e0*/  LDC R24, c[0x0][0x648] ;  /* 0x00019200ff187b82 */ /* 0x000ea20000000800 */
[-CC-:B----4-:R-:W-:Y:S02]  /*69f0*/  SHF.R.U64 R15, R13, R11.reuse, R0.reuse ;  /* 0x0000000b0d0f7219 */ /* 0x190fe40000001200 */
[----:B------:R-:W-:Y:S02]  /*6a00*/  SHF.R.U32.HI R5, RZ, R11, R0 ;  /* 0x0000000bff057219 */ /* 0x000fe40000011600 */
[----:B------:R-:W-:-:S03]  /*6a10*/  MOV R4, R15 ;  /* 0x0000000f00047202 */ /* 0x000fc60000000f00 */
[----:B------:R-:W4:Y:S01]  /*6a20*/  LDC R28, c[0x0][0x638] ;  /* 0x00018e00ff1c7b82 */ /* 0x000f220000000800 */
[----:B0-----:R-:W-:-:S07]  /*6a30*/  IMAD R25, R9, R7, R12 ;  /* 0x0000000709197224 */ /* 0x001fce00078e020c */
[----:B------:R-:W0:Y:S08]  /*6a40*/  LDC R29, c[0x0][0x610] ;  /* 0x00018400ff1d7b82 */ /* 0x000e300000000800 */
[----:B------:R-:W0:Y:S01]  /*6a50*/  LDC R30, c[0x0][0x600] ;  /* 0x00018000ff1e7b82 */ /* 0x000e220000000800 */
[----:B-123--:R-:W-:Y:S05]  /*6a60*/  @!P0 BRA `(.L_x_159) ;  /* 0x0000000000288947 */ /* 0x00efea0003800000 */
[----:B------:R-:W1:Y:S02]  /*6a70*/  LDC R0, c[0x0][0x64c] ;  /* 0x00019300ff007b82 */ /* 0x000e640000000800 */
[----:B-1----:R-:W-:-:S05]  /*6a80*/  IADD3 R3, P0, R15, R0, RZ ;  /* 0x000000000f037210 */ /* 0x002fca0007f1e0ff */
        /* <DEDUP_REMOVED lines=8> */
.L_x_159:
[----:B------:R-:W-:Y:S01]  /*6b10*/  ISETP.NE.AND P0, PT, R2, 0x1, PT ;  /* 0x000000010200780c */ /* 0x000fe20003f05270 */
[----:B------:R-:W-:Y:S01]  /*6b20*/  IMAD.MOV R14, RZ, RZ, -R14 ;  /* 0x000000ffff0e7224 */ /* 0x000fe200078e0a0e */
[----:B------:R-:W-:Y:S02]  /*6b30*/  SHF.R.U64 R3, R4, R24, R5 ;  /* 0x0000001804037219 */ /* 0x000fe40000001205 */
[----:B------:R-:W-:Y:S02]  /*6b40*/  LOP3.LUT R0, R13, R100, RZ, 0xc0, !PT ;  /* 0x000000640d007212 */ /* 0x000fe400078ec0ff */
[----:B------:R-:W-:Y:S01]  /*6b50*/  LOP3.LUT R10, R10, R99, RZ, 0xc0, !PT ;  /* 0x000000630a0a7212 */ /* 0x000fe200078ec0ff */
[----:B------:R-:W-:Y:S02]  /*6b60*/  IMAD.MOV R4, RZ, RZ, -R3 ;  /* 0x000000ffff047224 */ /* 0x000fe400078e0a03 */
[----:B------:R-:W-:Y:S02]  /*6b70*/  IMAD R0, R95, R3, R0 ;  /* 0x000000035f007224 */ /* 0x000fe400078e0200 */
[----:B----4-:R-:W-:-:S02]  /*6b80*/  IMAD R3, R4, R28, R15 ;  /* 0x0000001c04037224 */ /* 0x010fc400078e020f */
[----:B------:R-:W-:Y:S02]  /*6b90*/  @P0 IMAD R25, R21, R14, R20 ;  /* 0x0000000e15190224 */ /* 0x000fe400078e0214 */
[----:B0-----:R-:W-:Y:S02]  /*6ba0*/  IMAD R5, R3, R30, R10 ;  /* 0x0000001e03057224 */ /* 0x001fe400078e020a */
[----:B------:R-:W-:Y:S02]  /*6bb0*/  IMAD R0, R0, R29, R25 ;  /* 0x0000001d00007224 */ /* 0x000fe400078e0219 */
[----:B------:R-:W-:-:S03]  /*6bc0*/  IMAD.MOV.U32 R4, RZ, RZ, 0x1 ;  /* 0x00000001ff047424 */ /* 0x000fc600078e00ff */
[----:B------:R-:W-:Y:S02]  /*6bd0*/  SEL R102, R5, R0, !P0 ;  /* 0x0000000005667207 */ /* 0x000fe40004000000 */
[----:B------:R-:W-:Y:S02]  /*6be0*/  PRMT R3, R4, 0x7610, R3 ;  /* 0x0000761004037816 */ /* 0x000fe40000000003 */
[----:B------:R-:W-:-:S07]  /*6bf0*/  SEL R0, R0, R5, !P0 ;  /* 0x0000000500007207 */ /* 0x000fce0004000000 */
.L_x_157:
[----:B------:R-:W-:Y:S01]  /*6c00*/  UIADD3 UR42, UR43, UR42, URZ ;  /* 0x0000002a2b2a7290 */ /* 0x000fe2000fffe03f */
[----:B------:R-:W-:Y:S01]  /*6c10*/  LOP3.LUT P0, RZ, R3, 0xff, RZ, 0xc0, !PT ;  /* 0x000000ff03ff7812 */ /* 0x000fe2000780c0ff */
[----:B------:R-:W-:Y:S02]  /*6c20*/  IMAD.MOV.U32 R111, RZ, RZ, R0 ;  /* 0x000000ffff6f7224 */ /* 0x000fe400078e0000 */
[----:B------:R-:W-:Y:S02]  /*6c30*/  USHF.R.U32.HI UR4, URZ, 0x1, UR42 ;  /* 0x000000013f047899 */ /* 0x000fe4000801162a */
[----:B------:R-:W-:Y:S02]  /*6c40*/  UISETP.GT.U32.AND UP1, UPT, UR42, 0x1, UPT ;  /* 0x000000012a00788c */ /* 0x000fe4000bf24070 */
[----:B------:R-:W-:Y:S02]  /*6c50*/  ULOP3.LUT UR4, UR4, 0x1, URZ, 0xc0, !UPT ;  /* 0x0000000104047892 */ /* 0x000fe4000f8ec03f */
[----:B------:R-:W-:-:S02]  /*6c60*/  UISETP.LT.U32.AND UP1, UPT, UR43, 0x2, UP1 ;  /* 0x000000022b00788c */ /* 0x000fc40008f21070 */
[----:B------:R-:W-:Y:S02]  /*6c70*/  UISETP.NE.U32.AND UP0, UPT, UR4, 0x1, UPT ;  /* 0x000000010400788c */ /* 0x000fe4000bf05070 */
[----:B------:R-:W-:Y:S02]  /*6c80*/  USEL UR5, URZ, 0x1, !UP1 ;  /* 0x000000013f057887 */ /* 0x000fe4000c800000 */
[----:B------:R-:W-:Y:S02]  /*6c90*/  UISETP.GT.U32.AND UP0, UPT, UR43, 0x1, !UP0 ;  /* 0x000000012b00788c */ /* 0x000fe4000c704070 */
[----:B------:R-:W-:Y:S02]  /*6ca0*/  ULOP3.LUT UR42, UR42, 0x1, URZ, 0xc0, !UPT ;  /* 0x000000012a2a7892 */ /* 0x000fe4000f8ec03f */
[----:B------:R-:W-:-:S04]  /*6cb0*/  USEL UR4, URZ, 0x1, !UP0 ;  /* 0x000000013f047887 */ /* 0x000fc8000c000000 */
[----:B------:R-:W-:Y:S01]  /*6cc0*/  ULOP3.LUT UR40, UR4, UR40, UR5, 0x96, !UPT ;  /* 0x0000002804287292 */ /* 0x000fe2000f8e9605 */
[----:B------:R-:W-:Y:S11]  /*6cd0*/  @P0 BRA `(.L_x_160) ;  /* 0xffffffa400cc0947 */ /* 0x000ff6000383ffff */
[----:B------:R-:W-:Y:S05]  /*6ce0*/  EXIT ;  /* 0x000000000000794d */ /* 0x000fea0003800000 */
.L_x_7:
        /* <DEDUP_REMOVED lines=26> */
.L_x_162:
[----:B------:R-:W0:Y:S01]  /*6e90*/  LDC.64 R28, c[0x0][0x640] ;  /* 0x00019000ff1c7b82 */ /* 0x000e220000000a00 */
[-CC-:B------:R-:W-:Y:S01]  /*6ea0*/  SHF.R.U64 R21, R14, R6.reuse, R15.reuse ;  /* 0x000000060e157219 */ /* 0x180fe2000000120f */
[----:B------:R-:W-:Y:S01]  /*6eb0*/  IMAD.MOV.U32 R30, RZ, RZ, 0x1 ;  /* 0x00000001ff1e7424 */ /* 0x000fe200078e00ff */
[----:B------:R-:W-:Y:S02]  /*6ec0*/  SHF.R.U32.HI R6, RZ, R6, R15 ;  /* 0x00000006ff067219 */ /* 0x000fe4000001160f */
[----:B------:R-:W-:-:S03]  /*6ed0*/  IADD3 R13, P0, RZ, -R21, RZ ;  /* 0x80000015ff0d7210 */ /* 0x000fc60007f1e0ff */
[----:B------:R-:W1:Y:S01]  /*6ee0*/  LDC R12, c[0x0][0x618] ;  /* 0x00018600ff0c7b82 */ /* 0x000e620000000800 */
[----:B------:R-:W-:-:S05]  /*6ef0*/  IADD3.X R11, RZ, ~R6, RZ, P0, !PT ;  /* 0x80000006ff0b7210 */ /* 0x000fca00007fe4ff */
[-C--:B------:R-:W-:Y:S02]  /*6f00*/  IMAD R6, R11, R24.reuse, RZ ;  /* 0x000000180b067224 */ /* 0x080fe400078e02ff */
[----:B------:R-:W2:Y:S01]  /*6f10*/  LDC R14, c[0x0][0x608] ;  /* 0x00018200ff0e7b82 */ /* 0x000ea20000000800 */
[----:B------:R-:W-:-:S04]  /*6f20*/  IMAD.WIDE.U32 R10, R13, R24, R16 ;  /* 0x000000180d0a7225 */ /* 0x000fc800078e0010 */
[----:B------:R-:W-:-:S03]  /*6f30*/  IMAD R13, R13, R25, R6 ;  /* 0x000000190d0d7224 */ /* 0x000fc600078e0206 */
[----:B------:R-:W3:Y:S01]  /*6f40*/  LDC R27, c[0x0][0x658] ;  /* 0x00019600ff1b7b82 */ /* 0x000ee20000000800 */
[----:B------:R-:W-:Y:S01]  /*6f50*/  IMAD.IADD R11, R11, 0x1, R13 ;  /* 0x000000010b0b7824 */ /* 0x000fe200078e020d */
[----:B0-----:R-:W-:-:S04]  /*6f60*/  ISETP.NE.U32.AND P0, PT, R28, RZ, PT ;  /* 0x000000ff1c00720c */ /* 0x001fc80003f05070 */
[----:B------:R-:W-:Y:S02]  /*6f70*/  ISETP.NE.AND.EX P0, PT, R29, RZ, PT, P0 ;  /* 0x000000ff1d00720c */ /* 0x000fe40003f05300 */
[----:B------:R-:W0:Y:S01]  /*6f80*/  LDC R20, c[0x0][0x600] ;  /* 0x00018000ff147b82 */ /* 0x000e220000000800 */
[-CC-:B-1----:R-:W-:Y:S01]  /*6f90*/  SHF.R.U64 R8, R10, R12.reuse, R11.reuse ;  /* 0x0000000c0a087219 */ /* 0x182fe2000000120b */
[----:B------:R-:W-:Y:S01]  /*6fa0*/  IMAD.MOV.U32 R10, RZ, RZ, -0x1 ;  /* 0xffffffffff0a7424 */ /* 0x000fe200078e00ff */
[----:B------:R-:W-:-:S05]  /*6fb0*/  SHF.R.U32.HI R11, RZ, R12, R11 ;  /* 0x0000000cff0b7219 */ /* 0x000fca000001160b */
[----:B------:R-:W1:Y:S01]  /*6fc0*/  LDC R24, c[0x0][0x648] ;  /* 0x00019200ff187b82 */ /* 0x000e620000000800 */
[-CC-:B--2---:R-:W-:Y:S02]  /*6fd0*/  SHF.R.U64 R23, R8, R14.reuse, R11.reuse ;  /* 0x0000000e08177219 */ /* 0x184fe4000000120b */
[----:B------:R-:W-:-:S05]  /*6fe0*/  SHF.R.U32.HI R6, RZ, R14, R11 ;  /* 0x0000000eff067219 */ /* 0x000fca000001160b */
[----:B------:R-:W2:Y:S01]  /*6ff0*/  LDC R26, c[0x0][0x638] ;  /* 0x00018e00ff1a7b82 */ /* 0x000ea20000000800 */
[-C--:B---3--:R-:W-:Y:S02]  /*7000*/  SHF.L.U32 R10, R10, R27.reuse, RZ ;  /* 0x0000001b0a0a7219 */ /* 0x088fe400000006ff */
[-CC-:B------:R-:W-:Y:S02]  /*7010*/  SHF.R.U64 R25, R23, R27.reuse, R6.reuse ;  /* 0x0000001b17197219 */ /* 0x180fe40000001206 */
[----:B------:R-:W-:Y:S02]  /*7020*/  LOP3.LUT R32, RZ, R10, RZ, 0x33, !PT ;  /* 0x0000000aff207212 */ /* 0x000fe400078e33ff */
[----:B------:R-:W-:Y:S01]  /*7030*/  SHF.R.U32.HI R11, RZ, R27, R6 ;  /* 0x0000001bff0b7219 */ /* 0x000fe20000011606 */
[----:B------:R-:W3:Y:S01]  /*7040*/  LDC R31, c[0x0][0x610] ;  /* 0x00018400ff1f7b82 */ /* 0x000ee20000000800 */
[----:B------:R-:W-:Y:S01]  /*7050*/  IMAD.MOV.U32 R10, RZ, RZ, R25 ;  /* 0x000000ffff0a7224 */ /* 0x000fe200078e0019 */
[----:B------:R-:W-:Y:S06]  /*7060*/  @!P0 BRA `(.L_x_163) ;  /* 0x0000000000288947 */ /* 0x000fec0003800000 */
        /* <DEDUP_REMOVED lines=10> */
.L_x_163:
[----:B------:R-:W-:Y:S02]  /*7110*/  ISETP.NE.AND P0, PT, R2, 0x1, PT ;  /* 0x000000010200780c */ /* 0x000fe40003f05270 */
[----:B-1----:R-:W-:Y:S02]  /*7120*/  SHF.R.U64 R6, R10, R24, R11 ;  /* 0x000000180a067219 */ /* 0x002fe4000000120b */
[----:B------:R-:W-:Y:S02]  /*7130*/  SHF.L.U32 R30, R30, R27, RZ ;  /* 0x0000001b1e1e7219 */ /* 0x000fe400000006ff */
[----:B------:R-:W-:Y:S01]  /*7140*/  LOP3.LUT R5, R23, R32, RZ, 0xc0, !PT ;  /* 0x0000002017057212 */ /* 0x000fe200078ec0ff */
[----:B------:R-:W-:Y:S01]  /*7150*/  IMAD.MOV R10, RZ, RZ, -R6 ;  /* 0x000000ffff0a7224 */ /* 0x000fe200078e0a06 */
[----:B0-----:R-:W-:-:S03]  /*7160*/  IADD3 R11, R20, -0x1, RZ ;  /* 0xffffffff140b7810 */ /* 0x001fc60007ffe0ff */
[----:B------:R-:W-:Y:S01]  /*7170*/  IMAD R6, R30, R6, R5 ;  /* 0x000000061e067224 */ /* 0x000fe200078e0205 */
[----:B------:R-:W-:Y:S01]  /*7180*/  LOP3.LUT R5, R8, R11, RZ, 0xc0, !PT ;  /* 0x0000000b08057212 */ /* 0x000fe200078ec0ff */
[----:B------:R-:W-:Y:S02]  /*7190*/  @P0 IMAD R7, R9, R22, R4 ;  /* 0x0000001609070224 */ /* 0x000fe400078e0204 */
[----:B--2---:R-:W-:Y:S02]  /*71a0*/  IMAD R4, R10, R26, R25 ;  /* 0x0000001a0a047224 */ /* 0x004fe400078e0219 */
[----:B---3--:R-:W-:Y:S02]  /*71b0*/  IMAD R7, R6, R31, R7 ;  /* 0x0000001f06077224 */ /* 0x008fe400078e0207 */
[----:B------:R-:W-:Y:S02]  /*71c0*/  IMAD R4, R4, R20, R5 ;  /* 0x0000001404047224 */ /* 0x000fe400078e0205 */
[----:B------:R-:W-:-:S02]  /*71d0*/  IMAD.MOV.U32 R8, RZ, RZ, 0x1 ;  /* 0x00000001ff087424 */ /* 0x000fc400078e00ff */
[----:B------:R-:W-:Y:S01]  /*71e0*/  IMAD.MOV.U32 R6, RZ, RZ, R21 ;  /* 0x000000ffff067224 */ /* 0x000fe200078e0015 */
[----:B------:R-:W-:Y:S02]  /*71f0*/  SEL R19, R4, R7, !P0 ;  /* 0x0000000704137207 */ /* 0x000fe40004000000 */
[----:B------:R-:W-:-:S07]  /*7200*/  SEL R20, R7, R4, !P0 ;  /* 0x0000000407147207 */ /* 0x000fce0004000000 */
.L_x_161:
[----:B------:R-:W-:-:S08]  /*7210*/  NOP ;  /* 0x0000000000007918 */ /* 0x000fd00000000000 */
[----:B------:R-:W0:-:S00]  /*7220*/  USETMAXREG.DEALLOC.CTAPOOL 0x28 ;  /* 0x00000028000079c8 */ /* 0x000e0000080e0500 */
[----:B0-----:R-:W-:-:S13]  /*7230*/  ISETP.NE.AND P0, PT, R3, RZ, PT ;  /* 0x000000ff0300720c */ /* 0x001fda0003f05270 */
[----:B------:R-:W-:Y:S05]  /*7240*/  @P0 EXIT ;  /* 0x000000000000094d */ /* 0x000fea0003800000 */
[----:B------:R-:W-:Y:S01]  /*7250*/  LOP3.LUT P0, RZ, R8, 0xff, RZ, 0xc0, !PT ;  /* 0x000000ff08ff7812 */ /* 0x000fe2000780c0ff */
[----:B------:R-:W-:Y:S02]  /*7260*/  IMAD.MOV.U32 R3, RZ, RZ, 0x1 ;  /* 0x00000001ff037424 */ /* 0x000fe400078e00ff */
[----:B------:R-:W-:-:S10]  /*7270*/  IMAD.MOV.U32 R8, RZ, RZ, RZ ;  /* 0x000000ffff087224 */ /* 0x000fd400078e00ff */
[----:B------:R-:W-:Y:S05]  /*7280*/  @!P0 BRA `(.L_x_164) ;  /* 0x0000000c00588947 */ /* 0x000fea0003800000 */
[----:B------:R-:W0:Y:S01]  /*7290*/  LDC R3, c[0x0][0x28c] ;  /* 0x0000a300ff037b82 */ /* 0x000e220000000800 */
[----:B------:R-:W-:Y:S01]  /*72a0*/  ULDC UR5, c[0x0][0x658] ;  /* 0x0001960000057ab9 */ /* 0x000fe20000000800 */
[----:B------:R-:W-:Y:S01]  /*72b0*/  UMOV UR6, 0xffffffff ;  /* 0xffffffff00067882 */ /* 0x000fe20000000000 */
[----:B------:R-:W-:Y:S01]  /*72c0*/  BSSY B0, `(.L_x_164) ;  /* 0x00000d2000007945 */ /* 0x000fe20003800000 */
[----:B------:R-:W-:Y:S01]  /*72d0*/  USHF.L.U32 UR6, UR6, UR5, URZ ;  /* 0x0000000506067299 */ /* 0x000fe2000800063f */
[----:B------:R-:W-:Y:S01]  /*72e0*/  IMAD.MOV.U32 R10, RZ, RZ, 0x1 ;  /* 0x00000001ff0a7424 */ /* 0x000fe200078e00ff */
[----:B------:R-:W-:Y:S01]  /*72f0*/  LOP3.LUT R13, R18, 0x2, RZ, 0xfc, !PT ;  /* 0x00000002120d7812 */ /* 0x000fe200078efcff */
[----:B------:R-:W-:Y:S01]  /*7300*/  IMAD.MOV.U32 R8, RZ, RZ, RZ ;  /* 0x000000ffff087224 */ /* 0x000fe200078e00ff */
[----:B------:R-:W1:Y:S01]  /*7310*/  S2UR UR8, SR_CgaCtaId ;  /* 0x00000000000879c3 */ /* 0x000e620000008800 */
[----:B------:R-:W-:Y:S01]  /*7320*/  ULDC UR4, c[0x0][0x600] ;  /* 0x0001800000047ab9 */ /* 0x000fe20000000800 */
[----:B------:R-:W-:Y:S01]  /*7330*/  UMOV UR7, 0x1 ;  /* 0x0000000100077882 */ /* 0x000fe20000000000 */
[----:B------:R-:W-:-:S02]  /*7340*/  UIADD3 UR4, UR4, -0x1, URZ ;  /* 0xffffffff04047890 */ /* 0x000fc4000fffe03f */
[----:B------:R-:W-:Y:S02]  /*7350*/  USHF.L.U32 UR5, UR7, UR5, URZ ;  /* 0x0000000507057299 */ /* 0x000fe4000800063f */
[----:B------:R-:W-:Y:S01]  /*7360*/  ULOP3.LUT UR6, URZ, UR6, URZ, 0x33, !UPT ;  /* 0x000000063f067292 */ /* 0x000fe2000f8e333f */
[----:B------:R-:W-:Y:S01]  /*7370*/  ULDC.64 UR30, c[0x0][0x198] ;  /* 0x00006600001e7ab9 */ /* 0x000fe20000000a00 */
[----:B0-----:R-:W-:-:S05]  /*7380*/  VIADD R3, R3, 0x3f ;  /* 0x0000003f03037836 */ /* 0x001fca0000000000 */
[----:B------:R-:W-:Y:S01]  /*7390*/  SHF.R.S32.HI R4, RZ, 0x1f, R3 ;  /* 0x0000001fff047819 */ /* 0x000fe20000011403 */
[----:B-1----:R-:W-:-:S03]  /*73a0*/  IMAD.U32 R11, RZ, RZ, UR8 ;  /* 0x00000008ff0b7e24 */ /* 0x002fc6000f8e00ff */
[----:B------:R-:W-:Y:S02]  /*73b0*/  LEA.HI R4, R4, R3, RZ, 0x6 ;  /* 0x0000000304047211 */ /* 0x000fe400078f30ff */
[----:B------:R-:W-:Y:S02]  /*73c0*/  MOV R3, 0x1 ;  /* 0x0000000100037802 */ /* 0x000fe40000000f00 */
[----:B------:R-:W-:-:S05]  /*73d0*/  SHF.R.S32.HI R9, RZ, 0x6, R4 ;  /* 0x00000006ff097819 */ /* 0x000fca0000011404 */
[----:B------:R-:W-:-:S07]  /*73e0*/  VIADD R12, R9, 0x1 ;  /* 0x00000001090c7836 */ /* 0x000fce0000000000 */
.L_x_175:
[----:B------:R-:W-:-:S03]  /*73f0*/  UMOV UR7, 0xffffffff ;  /* 0xffffffff00077882 */ /* 0x000fc60000000000 */
[----:B------:R-:W-:Y:S05]  /*7400*/  BRA.DIV UR7, `(.L_x_165) ;  /* 0x0000000e07987947 */ /* 0x000fea000b800000 */
[----:B------:R-:W-:-:S13]  /*7410*/  ELECT P6, URZ, PT ;  /* 0x00000000003f782f */ /* 0x000fda00038c0000 */
.L_x_184:
[----:B------:R-:W0:Y:S01]  /*7420*/  LDC R4, c[0x0][0x28c] ;  /* 0x0000a300ff047b82 */ /* 0x000e220000000800 */
[----:B------:R-:W-:Y:S01]  /*7430*/  BSSY B1, `(.L_x_166) ;  /* 0x0000047000017945 */ /* 0x000fe20003800000 */
[----:B0-----:R-:W-:-:S13]  /*7440*/  ISETP.LT.OR P6, PT, R4, 0x1, !P6 ;  /* 0x000000010400780c */ /* 0x001fda00077c1670 */
[----:B------:R-:W-:Y:S05]  /*7450*/  @P6 BRA `(.L_x_167) ;  /* 0x0000000400106947 */ /* 0x000fea0003800000 */
[----:B------:R-:W-:Y:S01]  /*7460*/  IMAD R20, R20, 0x4, R11 ;  /* 0x0000000414147824 */ /* 0x000fe200078e020b */
[----:B------:R-:W-:Y:S01]  /*7470*/  MOV R5, R3 ;  /* 0x0000000300057202 */ /* 0x000fe20000000f00 */
[----:B------:R-:W-:Y:S02]  /*7480*/  IMAD.SHL.U32 R19, R19, 0x40, RZ ;  /* 0x0000004013137824 */ /* 0x000fe400078e00ff */
[----:B------:R-:W-:Y:S02]  /*7490*/  IMAD.MOV.U32 R23, RZ, RZ, RZ ;  /* 0x000000ffff177224 */ /* 0x000fe400078e00ff */
[----:B------:R-:W-:Y:S02]  /*74a0*/  IMAD.MOV.U32 R4, RZ, RZ, R12 ;  /* 0x000000ffff047224 */ /* 0x000fe400078e000c */
[----:B------:R-:W-:Y:S02]  /*74b0*/  IMAD.MOV.U32 R7, RZ, RZ, R8 ;  /* 0x000000ffff077224 */ /* 0x000fe400078e0008 */
[----:B------:R-:W-:-:S07]  /*74c0*/  IMAD.SHL.U32 R20, R20, 0x40, RZ ;  /* 0x0000004014147824 */ /* 0x000fce00078e00ff */
.L_x_170:
[----:B------:R-:W0:Y:S01]  /*74d0*/  S2UR UR7, SR_CgaCtaId ;  /* 0x00000000000779c3 */ /* 0x000e220000008800 */
[----:B------:R-:W-:Y:S02]  /*74e0*/  MOV R14, 0x400 ;  /* 0x00000400000e7802 */ /* 0x000fe40000000f00 */
[----:B------:R-:W-:-:S13]  /*74f0*/  ISETP.NE.AND P1, PT, R0, RZ, PT ;  /* 0x000000ff0000720c */ /* 0x000fda0003f25270 */
[----:B------:R-:W1:Y:S01]  /*7500*/  @!P1 LDC R15, c[0x0][0x500] ;  /* 0x00014000ff0f9b82 */ /* 0x000e620000000800 */
[----:B0-----:R-:W-:-:S05]  /*7510*/  IMAD.U32 R11, RZ, RZ, UR7 ;  /* 0x00000007ff0b7e24 */ /* 0x001fca000f8e00ff */
[----:B------:R-:W-:Y:S02]  /*7520*/  LEA R22, R11, R14, 0x18 ;  /* 0x0000000e0b167211 */ /* 0x000fe400078ec0ff */
[----:B------:R-:W-:-:S03]  /*7530*/  SHF.L.U32 R14, R5, 0x1f, RZ ;  /* 0x0000001f050e7819 */ /* 0x000fc600000006ff */
[----:B------:R-:W-:-:S04]  /*7540*/  IMAD R21, R7, 0x8, R22 ;  /* 0x0000000807157824 */ /* 0x000fc800078e0216 */
[----:B------:R-:W0:Y:S02]  /*7550*/  SYNCS.PHASECHK.TRANS64.TRYWAIT P0, [R21+URZ+0x10], R14 ;  /* 0x0000100e150075a7 */ /* 0x000e24000800017f */
[----:B01----:R-:W-:Y:S05]  /*7560*/  @!P0 BRA `(.L_x_168) ;  /* 0x0000000c00608947 */ /* 0x003fea0003800000 */
.L_x_185:
[----:B0-----:R-:W-:Y:S01]  /*7570*/  PRMT R14, R13, 0x9910, RZ ;  /* 0x000099100d0e7816 */ /* 0x001fe200000000ff */
[----:B------:R0:W-:Y:S03]  /*7580*/  @!P1 SYNCS.ARRIVE.TRANS64 RZ, [R21+URZ], R15 ;  /* 0x0000000f15ff99a7 */ /* 0x0001e6000800003f */
[----:B------:R-:W-:-:S13]  /*7590*/  ISETP.NE.AND P0, PT, R14, 0x2, PT ;  /* 0x000000020e00780c */ /* 0x000fda0003f05270 */
[----:B0-----:R-:W-:Y:S05]  /*75a0*/  @P0 BRA `(.L_x_169) ;  /* 0x0000000000040947 */ /* 0x001fea0003800000 */
[----:B------:R-:W-:Y:S01]  /*75b0*/  BPT.TRAP 0x1 ;  /* 0x000000040000795c */ /* 0x000fe20000300000 */
.L_x_169:
[----:B------:R-:W-:Y:S01]  /*75c0*/  IMAD.SHL.U32 R14, R7, 0x4000, RZ ;  /* 0x00004000070e7824 */ /* 0x000fe200078e00ff */
[----:B------:R-:W-:Y:S01]  /*75d0*/  R2UR UR34, R23 ;  /* 0x00000000172272ca */ /* 0x000fe200000e0000 */
[----:B------:R-:W-:Y:S01]  /*75e0*/  VIADD R4, R4, 0xffffffff ;  /* 0xffffffff04047836 */ /* 0x000fe20000000000 */
[----:B------:R-:W-:Y:S01]  /*75f0*/  R2UR UR33, R21 ;  /* 0x00000000152172ca */ /* 0x000fe200000e0000 */
[----:B------:R-:W-:Y:S01]  /*7600*/  IMAD R15, R11, 0x800, R14 ;  /* 0x000008000b0f7824 */ /* 0x000fe200078e020e */
[----:B------:R-:W-:Y:S01]  /*7610*/  IADD3 R14, R22, R14, RZ ;  /* 0x0000000e160e7210 */ /* 0x000fe20007ffe0ff */
[----:B------:R-:W-:Y:S01]  /*7620*/  UIADD3 UR14, UP0, UR30, 0xf0, URZ ;  /* 0x000000f01e0e7890 */ /* 0x000fe2000ff1e03f */
[----:B------:R-:W-:Y:S01]  /*7630*/  R2UR UR36, R6 ;  /* 0x00000000062472ca */ /* 0x000fe200000e0000 */
[----:B------:R-:W-:Y:S01]  /*7640*/  IMAD R15, R15, 0x4, R22 ;  /* 0x000000040f0f7824 */ /* 0x000fe200078e0216 */
[----:B------:R-:W-:Y:S01]  /*7650*/  R2UR UR8, R14 ;  /* 0x000000000e0872ca */ /* 0x000fe200000e0000 */
[----:B------:R-:W-:Y:S01]  /*7660*/  UIADD3 UR42, UP1, UR30, 0x1f0, URZ ;  /* 0x000001f01e2a7890 */ /* 0x000fe2000ff3e03f */
[----:B------:R-:W-:Y:S01]  /*7670*/  R2UR UR35, R20 ;  /* 0x00000000142372ca */ /* 0x000fe200000e0000 */
[----:B------:R-:W-:Y:S01]  /*7680*/  UIADD3.X UR15, URZ, UR31, URZ, UP0, !UPT ;  /* 0x0000001f3f0f7290 */ /* 0x000fe200087fe43f */
[----:B------:R-:W-:Y:S01]  /*7690*/  R2UR UR24, R15 ;  /* 0x000000000f1872ca */ /* 0x000fe200000e0000 */
[----:B------:R-:W-:Y:S01]  /*76a0*/  UIADD3 UR26, UR34, 0x20, URZ ;  /* 0x00000020221a7890 */ /* 0x000fe2000fffe03f */
[----:B------:R-:W-:Y:S01]  /*76b0*/  R2UR UR19, R19 ;  /* 0x00000000131372ca */ /* 0x000fe200000e0000 */
[----:B------:R-:W-:Y:S01]  /*76c0*/  UIADD3.X UR43, URZ, UR31, URZ, UP1, !UPT ;  /* 0x0000001f3f2b7290 */ /* 0x000fe20008ffe43f */
[----:B------:R-:W-:Y:S01]  /*76d0*/  ISETP.GT.AND P1, PT, R4, 0x1, PT ;  /* 0x000000010400780c */ /* 0x000fe20003f24270 */
[----:B------:R-:W-:Y:S01]  /*76e0*/  VIADD R7, R7, 0x1 ;  /* 0x0000000107077836 */ /* 0x000fe20000000000 */
[----:B------:R-:W-:Y:S01]  /*76f0*/  UMOV UR7, 0xf0000 ;  /* 0x000f000000077882 */ /* 0x000fe20000000000 */
[----:B------:R-:W-:Y:S01]  /*7700*/  UMOV UR22, 0x0 ;  /* 0x0000000000167882 */ /* 0x000fe20000000000 */
[----:B------:R-:W-:Y:S01]  /*7710*/  UMOV UR23, 0x10000000 ;  /* 0x1000000000177882 */ /* 0x000fe20000000000 */
[----:B------:R-:W-:Y:S01]  /*7720*/  UIADD3 UR16, UR8, 0x20100, URZ ;  /* 0x0002010008107890 */ /* 0x000fe2000fffe03f */
[----:B------:R-:W-:Y:S01]  /*7730*/  ISETP.NE.AND P0, PT, R7, 0x2, PT ;  /* 0x000000020700780c */ /* 0x000fe20003f05270 */
[----:B------:R-:W-:Y:S01]  /*7740*/  UIADD3 UR8, UR8, 0x22100, URZ ;  /* 0x0002210008087890 */ /* 0x000fe2000fffe03f */
[----:B------:R-:W-:Y:S01]  /*7750*/  VIADD R23, R23, 0x40 ;  /* 0x0000004017177836 */ /* 0x000fe20000000000 */
[----:B------:R-:W-:Y:S01]  /*7760*/  UIADD3 UR32, UR24, 0x100, URZ ;  /* 0x0000010018207890 */ /* 0x000fe2000fffe03f */
[----:B------:R-:W-:Y:S01]  /*7770*/  SEL R14, RZ, 0x1, P0 ;  /* 0x00000001ff0e7807 */ /* 0x000fe20000000000 */
[----:B------:R-:W-:Y:S01]  /*7780*/  UIADD3 UR24, UR24, 0x8100, URZ ;  /* 0x0000810018187890 */ /* 0x000fe2000fffe03f */
[----:B------:R-:W-:Y:S01]  /*7790*/  SEL R7, R7, RZ, P0 ;  /* 0x000000ff07077207 */ /* 0x000fe20000000000 */
[----:B------:R-:W-:Y:S01]  /*77a0*/  UMOV UR25, UR33 ;  /* 0x0000002100197c82 */ /* 0x000fe20008000000 */
[----:B------:R-:W-:Y:S01]  /*77b0*/  UMOV UR28, UR36 ;  /* 0x00000024001c7c82 */ /* 0x000fe20008000000 */
[----:B------:R-:W-:Y:S01]  /*77c0*/  UMOV UR27, UR35 ;  /* 0x00000023001b7c82 */ /* 0x000fe20008000000 */
[----:B------:R-:W-:Y:S01]  /*77d0*/  UMOV UR17, UR33 ;  /* 0x0000002100117c82 */ /* 0x000fe20008000000 */
[----:B------:R-:W-:Y:S01]  /*77e0*/  UMOV UR18, UR34 ;  /* 0x0000002200127c82 */ /* 0x000fe20008000000 */
[----:B------:R-:W-:Y:S01]  /*77f0*/  UMOV UR20, UR36 ;  /* 0x0000002400147c82 */ /* 0x000fe20008000000 */
[----:B------:R0:W-:Y:S01]  /*7800*/  UTMALDG.3D.MULTICAST [UR32], [UR14], UR7, desc[UR22] ;  /* 0x000016200e0073b4 */ /* 0x0001e20008011807 */
[----:B------:R-:W-:Y:S01]  /*7810*/  UMOV UR9, UR33 ;  /* 0x0000002100097c82 */ /* 0x000fe20008000000 */
[----:B------:R-:W-:Y:S01]  /*7820*/  UMOV UR11, UR19 ;  /* 0x00000013000b7c82 */ /* 0x000fe20008000000 */
[----:B------:R-:W-:Y:S01]  /*7830*/  UMOV UR12, UR36 ;  /* 0x00000024000c7c82 */ /* 0x000fe20008000000 */
[----:B------:R-:W-:Y:S01]  /*7840*/  UMOV UR10, UR26 ;  /* 0x0000001a000a7c82 */ /* 0x000fe20008000000 */
[----:B------:R-:W-:Y:S01]  /*7850*/  LOP3.LUT R5, R5, R14, RZ, 0x3c, !PT ;  /* 0x0000000e05057212 */ /* 0x000fe200078e3cff */
[----:B------:R0:W-:Y:S01]  /*7860*/  UTMALDG.3D.MULTICAST [UR24], [UR14], UR7, desc[UR22] ;  /* 0x000016180e0073b4 */ /* 0x0001e20008011807 */
[----:B------:R0:W-:Y:S01]  /*7870*/  UTMALDG.3D [UR16], [UR42], desc[UR22] ;  /* 0x000016102a0075b4 */ /* 0x0001e20008011000 */
[----:B------:R0:W-:Y:S02]  /*7880*/  UTMALDG.3D [UR8], [UR42], desc[UR22] ;  /* 0x000016082a0075b4 */ /* 0x0001e40008011000 */
[----:B0-----:R-:W-:Y:S05]  /*7890*/  @P1 BRA `(.L_x_170) ;  /* 0xfffffffc000c1947 */ /* 0x001fea000383ffff */
.L_x_167:
[----:B------:R-:W-:Y:S05]  /*78a0*/  BSYNC B1 ;  /* 0x0000000000017941 */ /* 0x000fea0003800000 */
.L_x_166:
[----:B------:R-:W-:Y:S01]  /*78b0*/  LOP3.LUT P1, RZ, R10, 0xff, RZ, 0xc0, !PT ;  /* 0x000000ff0aff7812 */ /* 0x000fe2000782c0ff */
[----:B------:R-:W-:Y:S01]  /*78c0*/  IMAD.IADD R8, R9, 0x1, R8 ;  /* 0x0000000109087824 */ /* 0x000fe200078e0208 */
[----:B------:R-:W-:Y:S01]  /*78d0*/  IADD3 R16, P2, R16, UR38, RZ ;  /* 0x0000002610107c10 */ /* 0x000fe2000ff5e0ff */
[----:B------:R-:W-:Y:S01]  /*78e0*/  ULDC.64 UR8, c[0x0][0x650] ;  /* 0x0001940000087ab9 */ /* 0x000fe20000000a00 */
[----:B------:R-:W-:Y:S01]  /*78f0*/  BSSY B1, `(.L_x_171) ;  /* 0x000006c000017945 */ /* 0x000fe20003800000 */
[----:B------:R-:W-:Y:S01]  /*7900*/  IMAD.MOV.U32 R20, RZ, RZ, -0x1 ;  /* 0xffffffffff147424 */ /* 0x000fe200078e00ff */
[----:B------:R-:W-:Y:S01]  /*7910*/  SHF.R.U32.HI R4, RZ, 0x1, R8 ;  /* 0x00000001ff047819 */ /* 0x000fe20000011608 */
[----:B------:R-:W-:Y:S01]  /*7920*/  IMAD.MOV.U32 R19, RZ, RZ, -0x1 ;  /* 0xffffffffff137424 */ /* 0x000fe200078e00ff */
[----:B------:R-:W-:Y:S02]  /*7930*/  ISETP.GT.U32.AND P0, PT, R8, 0x1, PT ;  /* 0x000000010800780c */ /* 0x000fe40003f04070 */
[----:B------:R-:W-:-:S02]  /*7940*/  LOP3.LUT R4, R4, 0x1, RZ, 0xc0, !PT ;  /* 0x0000000104047812 */ /* 0x000fc400078ec0ff */
[----:B------:R-:W-:Y:S01]  /*7950*/  ISETP.LT.U32.AND P0, PT, R9, 0x2, P0 ;  /* 0x000000020900780c */ /* 0x000fe20000701070 */
[----:B------:R-:W0:Y:S01]  /*7960*/  @P1 S2R R11, SR_CgaCtaId ;  /* 0x00000000000b1919 */ /* 0x000e220000008800 */
[----:B------:R-:W-:Y:S02]  /*7970*/  @P1 MOV R6, 0x400 ;  /* 0x0000040000061802 */ /* 0x000fe40000000f00 */
[----:B------:R-:W-:Y:S02]  /*7980*/  IADD3.X R17, R17, UR41, RZ, P2, !PT ;  /* 0x0000002911117c10 */ /* 0x000fe400097fe4ff */
[----:B------:R-:W-:Y:S02]  /*7990*/  ISETP.GE.U32.AND P2, PT, R16, UR8, PT ;  /* 0x0000000810007c0c */ /* 0x000fe4000bf46070 */
[----:B------:R-:W-:Y:S02]  /*79a0*/  LOP3.LUT R8, R8, 0x1, RZ, 0xc0, !PT ;  /* 0x0000000108087812 */ /* 0x000fe400078ec0ff */
[----:B------:R-:W-:-:S02]  /*79b0*/  PRMT R10, RZ, 0x7610, R10 ;  /* 0x00007610ff0a7816 */ /* 0x000fc4000000000a */
[----:B0-----:R-:W-:-:S04]  /*79c0*/  @P1 LEA R6, R11, R6, 0x18 ;  /* 0x000000060b061211 */ /* 0x001fc800078ec0ff */
[----:B------:R0:W-:Y:S01]  /*79d0*/  @P1 SYNCS.ARRIVE.TRANS64.A1T0 RZ, [R6+URZ+0x38], RZ ;  /* 0x000038ff06ff19a7 */ /* 0x0001e2000810003f */
[----:B------:R-:W-:Y:S02]  /*79e0*/  ISETP.NE.U32.AND P1, PT, R4, 0x1, PT ;  /* 0x000000010400780c */ /* 0x000fe40003f25070 */
[----:B------:R-:W-:Y:S02]  /*79f0*/  SEL R4, RZ, 0x1, !P0 ;  /* 0x00000001ff047807 */ /* 0x000fe40004000000 */
[----:B------:R-:W-:Y:S02]  /*7a00*/  ISETP.GE.U32.AND.EX P0, PT, R17, UR9, PT, P2 ;  /* 0x0000000911007c0c */ /* 0x000fe4000bf06120 */
[----:B------:R-:W-:Y:S01]  /*7a10*/  ISETP.GT.U32.AND P1, PT, R9, 0x1, !P1 ;  /* 0x000000010900780c */ /* 0x000fe20004f24070 */
[----:B0-----:R-:W-:-:S03]  /*7a20*/  IMAD.MOV.U32 R6, RZ, RZ, -0x1 ;  /* 0xffffffffff067424 */ /* 0x001fc600078e00ff */
[----:B------:R-:W-:-:S04]  /*7a30*/  SEL R5, RZ, 0x1, !P1 ;  /* 0x00000001ff057807 */ /* 0x000fc80004800000 */
[--C-:B------:R-:W-:Y:S02]  /*7a40*/  LOP3.LUT R3, R5, R3, R4.reuse, 0x96, !PT ;  /* 0x0000000305037212 */ /* 0x100fe400078e9604 */
[----:B------:R-:W-:Y:S01]  /*7a50*/  PRMT R4, RZ, 0x7610, R4 ;  /* 0x00007610ff047816 */ /* 0x000fe20000000004 */
[----:B------:R-:W-:Y:S06]  /*7a60*/  @P0 BRA `(.L_x_172) ;  /* 0x0000000400500947 */ /* 0x000fec0003800000 */
[----:B------:R-:W0:Y:S01]  /*7a70*/  S2R R19, SR_CTAID.X ;  /* 0x0000000000137919 */ /* 0x000e220000002500 */
[----:B------:R-:W-:Y:S01]  /*7a80*/  ULDC.64 UR8, c[0x0][0x628] ;  /* 0x00018a0000087ab9 */ /* 0x000fe20000000a00 */
[----:B------:R-:W1:Y:S01]  /*7a90*/  LDC R20, c[0x0][0x144] ;  /* 0x00005100ff147b82 */ /* 0x000e620000000800 */
[----:B------:R-:W-:Y:S01]  /*7aa0*/  ISETP.NE.U32.AND P0, PT, RZ, UR8, PT ;  /* 0x00000008ff007c0c */ /* 0x000fe2000bf05070 */
[----:B------:R-:W2:Y:S01]  /*7ab0*/  S2R R14, SR_CTAID.Y ;  /* 0x00000000000e7919 */ /* 0x000ea20000002600 */
[----:B------:R-:W-:Y:S01]  /*7ac0*/  ULDC UR10, c[0x0][0x630] ;  /* 0x00018c00000a7ab9 */ /* 0x000fe20000000800 */
[----:B------:R-:W-:Y:S01]  /*7ad0*/  ULDC UR11, c[0x0][0x150] ;  /* 0x00005400000b7ab9 */ /* 0x000fe20000000800 */
[----:B------:R-:W-:Y:S01]  /*7ae0*/  ISETP.NE.AND.EX P0, PT, RZ, UR9, PT, P0 ;  /* 0x00000009ff007c0c */ /* 0x000fe2000bf05300 */
[----:B------:R-:W-:Y:S01]  /*7af0*/  IMAD.MOV.U32 R5, RZ, RZ, R17 ;  /* 0x000000ffff057224 */ /* 0x000fe200078e0011 */
[----:B------:R-:W-:Y:S02]  /*7b00*/  MOV R4, R16 ;  /* 0x0000001000047202 */ /* 0x000fe40000000f00 */
[----:B0-----:R-:W-:-:S09]  /*7b10*/  I2FP.F32.U32 R21, R19 ;  /* 0x0000001300157245 */ /* 0x001fd20000201000 */
[----:B------:R-:W-:Y:S05]  /*7b20*/  @!P0 BRA `(.L_x_173) ;  /* 0x0000000000288947 */ /* 0x000fea0003800000 */
[----:B------:R-:W-:Y:S02]  /*7b30*/  ULDC UR7, c[0x0][0x634] ;  /* 0x00018d0000077ab9 */ /* 0x000fe40000000800 */
[----:B------:R-:W-:-:S05]  /*7b40*/  IADD3 R5, P0, R16, UR7, RZ ;  /* 0x0000000710057c10 */ /* 0x000fca000ff1e0ff */
[----:B------:R-:W-:-:S04]  /*7b50*/  IMAD.X R15, RZ, RZ, R17, P0 ;  /* 0x000000ffff0f7224 */ /* 0x000fc800000e0611 */
[----:B------:R-:W-:-:S04]  /*7b60*/  IMAD.WIDE.U32 R6, R15, UR8, RZ ;  /* 0x000000080f067c25 */ /* 0x000fc8000f8e00ff */
[----:B------:R-:W-:-:S04]  /*7b70*/  IMAD.WIDE.U32 R6, P0, R5, UR9, R6 ;  /* 0x0000000905067c25 */ /* 0x000fc8000f800006 */
[----:B------:R-:W-:-:S04]  /*7b80*/  IMAD.WIDE.U32 R4, R5, UR8, RZ ;  /* 0x0000000805047c25 */ /* 0x000fc8000f8e00ff */
[----:B------:R-:W-:Y:S01]  /*7b90*/  IMAD.MOV.U32 R4, RZ, RZ, R7 ;  /* 0x000000ffff047224 */ /* 0x000fe200078e0007 */
[----:B------:R-:W-:Y:S01]  /*7ba0*/  IADD3 RZ, P1, R5, R6, RZ ;  /* 0x0000000605ff7210 */ /* 0x000fe20007f3e0ff */
[----:B------:R-:W-:-:S04]  /*7bb0*/  IMAD.X R5, RZ, RZ, RZ, P0 ;  /* 0x000000ffff057224 */ /* 0x000fc800000e06ff */
[----:B------:R-:W-:-:S08]  /*7bc0*/  IMAD.WIDE.U32.X R4, R15, UR9, R4, P1 ;  /* 0x000000090f047c25 */ /* 0x000fd000088e0404 */
.L_x_173:
[----:B------:R-:W-:Y:S01]  /*7bd0*/  FMUL R21, R21, UR11 ;  /* 0x0000000b15157c20 */ /* 0x000fe20008400000 */
[--C-:B------:R-:W-:Y:S01]  /*7be0*/  SHF.R.U64 R15, R4, UR10, R5.reuse ;  /* 0x0000000a040f7c19 */ /* 0x100fe20008001205 */
[----:B------:R-:W-:Y:S01]  /*7bf0*/  ULDC.64 UR8, c[0x0][0x620] ;  /* 0x0001880000087ab9 */ /* 0x000fe20000000a00 */
[----:B------:R-:W-:Y:S01]  /*7c00*/  SHF.R.U32.HI R4, RZ, UR10, R5 ;  /* 0x0000000aff047c19 */ /* 0x000fe20008011605 */
[----:B------:R-:W-:Y:S01]  /*7c10*/  ULDC.64 UR10, c[0x0][0x640] ;  /* 0x00019000000a7ab9 */ /* 0x000fe20000000a00 */
[----:B------:R-:W-:Y:S01]  /*7c20*/  IADD3 R5, P0, RZ, -R15, RZ ;  /* 0x8000000fff057210 */ /* 0x000fe20007f1e0ff */
[----:B------:R-:W0:Y:S01]  /*7c30*/  F2I.U32.TRUNC.NTZ R21, R21 ;  /* 0x0000001500157305 */ /* 0x000e22000020f000 */
[----:B------:R-:W-:-:S03]  /*7c40*/  ULDC UR7, c[0x0][0x618] ;  /* 0x0001860000077ab9 */ /* 0x000fc60000000800 */
[----:B------:R-:W-:Y:S01]  /*7c50*/  IMAD.X R4, RZ, RZ, ~R4, P0 ;  /* 0x000000ffff047224 */ /* 0x000fe200000e0e04 */
[----:B------:R-:W-:-:S03]  /*7c60*/  ISETP.NE.U32.AND P0, PT, RZ, UR10, PT ;  /* 0x0000000aff007c0c */ /* 0x000fc6000bf05070 */
[----:B------:R-:W-:Y:S01]  /*7c70*/  IMAD R4, R4, UR8, RZ ;  /* 0x0000000804047c24 */ /* 0x000fe2000f8e02ff */
[----:B------:R-:W-:-:S03]  /*7c80*/  ISETP.NE.AND.EX P0, PT, RZ, UR11, PT, P0 ;  /* 0x0000000bff007c0c */ /* 0x000fc6000bf05300 */
[C---:B------:R-:W-:Y:S02]  /*7c90*/  IMAD R7, R5.reuse, UR9, R4 ;  /* 0x0000000905077c24 */ /* 0x040fe4000f8e0204 */
[----:B------:R-:W-:Y:S01]  /*7ca0*/  IMAD.WIDE.U32 R4, R5, UR8, R16 ;  /* 0x0000000805047c25 */ /* 0x000fe2000f8e0010 */
[----:B------:R-:W-:-:S03]  /*7cb0*/  ULDC UR8, c[0x0][0x154] ;  /* 0x0000550000087ab9 */ /* 0x000fc60000000800 */
[----:B0-----:R-:W-:Y:S02]  /*7cc0*/  IMAD.MOV R6, RZ, RZ, -R21 ;  /* 0x000000ffff067224 */ /* 0x001fe400078e0a15 */
[----:B------:R-:W0:Y:S01]  /*7cd0*/  LDC R21, c[0x0][0x148] ;  /* 0x00005200ff157b82 */ /* 0x000e220000000800 */
[----:B------:R-:W-:Y:S02]  /*7ce0*/  IMAD.IADD R5, R5, 0x1, R7 ;  /* 0x0000000105057824 */ /* 0x000fe400078e0207 */
[----:B-1----:R-:W-:Y:S01]  /*7cf0*/  IMAD R19, R20, R6, R19 ;  /* 0x0000000614137224 */ /* 0x002fe200078e0213 */
[----:B--2---:R-:W-:Y:S02]  /*7d00*/  I2FP.F32.U32 R6, R14 ;  /* 0x0000000e00067245 */ /* 0x004fe40000201000 */
[--C-:B------:R-:W-:Y:S02]  /*7d10*/  SHF.R.U64 R20, R4, UR7, R5.reuse ;  /* 0x0000000704147c19 */ /* 0x100fe40008001205 */
[----:B------:R-:W-:Y:S01]  /*7d20*/  SHF.R.U32.HI R5, RZ, UR7, R5 ;  /* 0x00000007ff057c19 */ /* 0x000fe20008011605 */
[----:B------:R-:W-:Y:S01]  /*7d30*/  FMUL R6, R6, UR8 ;  /* 0x0000000806067c20 */ /* 0x000fe20008400000 */
[----:B------:R-:W-:-:S02]  /*7d40*/  ULDC UR7, c[0x0][0x608] ;  /* 0x0001820000077ab9 */ /* 0x000fc40000000800 */
[--C-:B------:R-:W-:Y:S01]  /*7d50*/  SHF.R.U32.HI R4, RZ, UR7, R5.reuse ;  /* 0x00000007ff047c19 */ /* 0x100fe20008011605 */
[----:B------:R1:W2:Y:S01]  /*7d60*/  F2I.U32.TRUNC.NTZ R24, R6 ;  /* 0x0000000600187305 */ /* 0x0002a2000020f000 */
[----:B------:R-:W-:Y:S01]  /*7d70*/  SHF.R.U64 R23, R20, UR7, R5 ;  /* 0x0000000714177c19 */ /* 0x000fe20008001205 */
[----:B------:R-:W-:Y:S02]  /*7d80*/  ULDC UR7, c[0x0][0x658] ;  /* 0x0001960000077ab9 */ /* 0x000fe40000000800 */
[--C-:B------:R-:W-:Y:S02]  /*7d90*/  SHF.R.U32.HI R25, RZ, UR7, R4.reuse ;  /* 0x00000007ff197c19 */ /* 0x100fe40008011604 */
[----:B------:R-:W-:-:S03]  /*7da0*/  SHF.R.U64 R22, R23, UR7, R4 ;  /* 0x0000000717167c19 */ /* 0x000fc60008001204 */
[----:B------:R-:W-:Y:S01]  /*7db0*/  IMAD.MOV.U32 R5, RZ, RZ, R25 ;  /* 0x000000ffff057224 */ /* 0x000fe200078e0019 */
[----:B------:R-:W-:Y:S01]  /*7dc0*/  MOV R4, R22 ;  /* 0x0000001600047202 */ /* 0x000fe20000000f00 */
[----:B-1----:R-:W-:Y:S06]  /*7dd0*/  @!P0 BRA `(.L_x_174) ;  /* 0x0000000000288947 */ /* 0x002fec0003800000 */
        /* <DEDUP_REMOVED lines=10> */
.L_x_174:
[----:B------:R-:W-:Y:S01]  /*7e80*/  ISETP.NE.AND P0, PT, R2, 0x1, PT ;  /* 0x000000010200780c */ /* 0x000fe20003f05270 */
[----:B------:R-:W-:Y:S01]  /*7e90*/  ULDC UR7, c[0x0][0x648] ;  /* 0x0001920000077ab9 */ /* 0x000fe20000000800 */
[----:B------:R-:W-:Y:S01]  /*7ea0*/  LOP3.LUT R23, R23, UR6, RZ, 0xc0, !PT ;  /* 0x0000000617177c12 */ /* 0x000fe2000f8ec0ff */
[----:B--2---:R-:W-:Y:S01]  /*7eb0*/  IMAD.MOV R24, RZ, RZ, -R24 ;  /* 0x000000ffff187224 */ /* 0x004fe200078e0a18 */
[----:B------:R-:W-:Y:S01]  /*7ec0*/  SHF.R.U64 R4, R4, UR7, R5 ;  /* 0x0000000704047c19 */ /* 0x000fe20008001205 */
[----:B------:R-:W-:Y:S01]  /*7ed0*/  ULDC UR7, c[0x0][0x638] ;  /* 0x00018e0000077ab9 */ /* 0x000fe20000000800 */
[----:B------:R-:W-:Y:S01]  /*7ee0*/  LOP3.LUT R7, R20, UR4, RZ, 0xc0, !PT ;  /* 0x0000000414077c12 */ /* 0x000fe2000f8ec0ff */
[----:B------:R-:W-:Y:S01]  /*7ef0*/  ULDC UR8, c[0x0][0x610] ;  /* 0x0001840000087ab9 */ /* 0x000fe20000000800 */
[----:B------:R-:W-:Y:S01]  /*7f00*/  MOV R6, R15 ;  /* 0x0000000f00067202 */ /* 0x000fe20000000f00 */
[----:B------:R-:W-:Y:S02]  /*7f10*/  IMAD.MOV R5, RZ, RZ, -R4 ;  /* 0x000000ffff057224 */ /* 0x000fe400078e0a04 */
[----:B------:R-:W-:-:S02]  /*7f20*/  IMAD R4, R4, UR5, R23 ;  /* 0x0000000504047c24 */ /* 0x000fc4000f8e0217 */
[----:B0-----:R-:W-:Y:S02]  /*7f30*/  @P0 IMAD R19, R21, R24, R14 ;  /* 0x0000001815130224 */ /* 0x001fe400078e020e */
[----:B------:R-:W-:Y:S01]  /*7f40*/  IMAD R22, R5, UR7, R22 ;  /* 0x0000000705167c24 */ /* 0x000fe2000f8e0216 */
[----:B------:R-:W-:Y:S01]  /*7f50*/  ULDC UR7, c[0x0][0x600] ;  /* 0x0001800000077ab9 */ /* 0x000fe20000000800 */
[----:B------:R-:W-:Y:S02]  /*7f60*/  IMAD R20, R4, UR8, R19 ;  /* 0x0000000804147c24 */ /* 0x000fe4000f8e0213 */
[----:B------:R-:W-:Y:S02]  /*7f70*/  IMAD R5, R22, UR7, R7 ;  /* 0x0000000716057c24 */ /* 0x000fe4000f8e0207 */
[----:B------:R-:W-:-:S03]  /*7f80*/  IMAD.MOV.U32 R4, RZ, RZ, 0x1 ;  /* 0x00000001ff047424 */ /* 0x000fc600078e00ff */
[----:B------:R-:W-:Y:S02]  /*7f90*/  SEL R19, R5, R20, !P0 ;  /* 0x0000001405137207 */ /* 0x000fe40004000000 */
[----:B------:R-:W-:-:S07]  /*7fa0*/  SEL R20, R20, R5, !P0 ;  /* 0x0000000514147207 */ /* 0x000fce0004000000 */
.L_x_172:
[----:B------:R-:W-:Y:S05]  /*7fb0*/  BSYNC B1 ;  /* 0x0000000000017941 */ /* 0x000fea0003800000 */
.L_x_171:
[----:B------:R-:W-:-:S13]  /*7fc0*/  LOP3.LUT P0, RZ, R4, 0xff, RZ, 0xc0, !PT ;  /* 0x000000ff04ff7812 */ /* 0x000fda000780c0ff */
[----:B------:R-:W-:Y:S05]  /*7fd0*/  @P0 BRA `(.L_x_175) ;  /* 0xfffffff400040947 */ /* 0x000fea000383ffff */
[----:B------:R-:W-:Y:S05]  /*7fe0*/  BSYNC B0 ;  /* 0x0000000000007941 */ /* 0x000fea0003800000 */
.L_x_164:
[----:B------:R-:W-:-:S03]  /*7ff0*/  UMOV UR7, 0xffffffff ;  /* 0xffffffff00077882 */ /* 0x000fc60000000000 */
[----:B------:R-:W-:Y:S05]  /*8000*/  BRA.DIV UR7, `(.L_x_176) ;  /* 0x0000000207cc7947 */ /* 0x000fea000b800000 */
[----:B------:R-:W-:-:S13]  /*8010*/  ELECT P6, URZ, PT ;  /* 0x00000000003f782f */ /* 0x000fda00038c0000 */
.L_x_188:
[----:B------:R-:W-:Y:S04]  /*8020*/  BSSY B0, `(.L_x_177) ;  /* 0x0000019000007945 */ /* 0x000fe80003800000 */
[----:B------:R-:W-:Y:S05]  /*8030*/  @!P6 BRA `(.L_x_178) ;  /* 0x00000000005ce947 */ /* 0x000fea0003800000 */
[----:B------:R-:W-:-:S04]  /*8040*/  LOP3.LUT R18, R18, 0x2, RZ, 0xfc, !PT ;  /* 0x0000000212127812 */ /* 0x000fc800078efcff */
[----:B------:R-:W-:-:S13]  /*8050*/  ISETP.NE.AND P0, PT, R18, 0x3, PT ;  /* 0x000000031200780c */ /* 0x000fda0003f05270 */
[----:B------:R-:W-:Y:S05]  /*8060*/  @!P0 BRA `(.L_x_179) ;  /* 0x0000000000048947 */ /* 0x000fea0003800000 */
[----:B------:R-:W-:Y:S01]  /*8070*/  BPT.TRAP 0x1 ;  /* 0x000000040000795c */ /* 0x000fe20000300000 */
.L_x_179:
[----:B------:R-:W0:Y:S01]  /*8080*/  S2R R5, SR_CgaCtaId ;  /* 0x0000000000057919 */ /* 0x000e220000008800 */
[----:B------:R-:W-:Y:S02]  /*8090*/  MOV R0, 0x400 ;  /* 0x0000040000007802 */ /* 0x000fe40000000f00 */
[----:B------:R-:W-:Y:S02]  /*80a0*/  SHF.L.U32 R2, R3, 0x1f, RZ ;  /* 0x0000001f03027819 */ /* 0x000fe400000006ff */
[----:B0-----:R-:W-:-:S05]  /*80b0*/  LEA R5, R5, R0, 0x18 ;  /* 0x0000000005057211 */ /* 0x001fca00078ec0ff */
[----:B------:R-:W-:-:S04]  /*80c0*/  VIADD R5, R5, 0x10 ;  /* 0x0000001005057836 */ /* 0x000fc80000000000 */
[C---:B------:R-:W-:Y:S02]  /*80d0*/  IMAD R7, R8.reuse, 0x8, R5 ;  /* 0x0000000808077824 */ /* 0x040fe400078e0205 */
[----:B------:R-:W-:Y:S02]  /*80e0*/  VIADD R8, R8, 0x1 ;  /* 0x0000000108087836 */ /* 0x000fe40000000000 */
[----:B------:R-:W0:Y:S03]  /*80f0*/  SYNCS.PHASECHK.TRANS64.TRYWAIT P0, [R7+URZ], R2 ;  /* 0x00000002070075a7 */ /* 0x000e26000800017f */
[----:B------:R-:W-:-:S04]  /*8100*/  ISETP.NE.AND P1, PT, R8, 0x2, PT ;  /* 0x000000020800780c */ /* 0x000fc80003f25270 */
[----:B------:R-:W-:Y:S02]  /*8110*/  SEL R0, RZ, 0x1, P1 ;  /* 0x00000001ff007807 */ /* 0x000fe40000800000 */
[----:B------:R-:W-:Y:S02]  /*8120*/  SEL R8, R8, RZ, P1 ;  /* 0x000000ff08087207 */ /* 0x000fe40000800000 */
[----:B------:R-:W-:Y:S01]  /*8130*/  LOP3.LUT R0, R3, R0, RZ, 0x3c, !PT ;  /* 0x0000000003007212 */ /* 0x000fe200078e3cff */
[----:B0-----:R-:W-:Y:S06]  /*8140*/  @!P0 BRA `(.L_x_180) ;  /* 0x00000000009c8947 */ /* 0x001fec0003800000 */
.L_x_189:
[----:B------:R-:W-:Y:S01]  /*8150*/  IMAD R5, R8, 0x8, R5 ;  /* 0x0000000808057824 */ /* 0x000fe200078e0205 */
[----:B------:R-:W-:-:S07]  /*8160*/  SHF.L.U32 R0, R0, 0x1f, RZ ;  /* 0x0000001f00007819 */ /* 0x000fce00000006ff */
.L_x_181:
[----:B-1----:R1:W2:Y:S02]  /*8170*/  SYNCS.PHASECHK.TRANS64.TRYWAIT P0, [R5+URZ], R0 ;  /* 0x00000000050075a7 */ /* 0x0022a4000800017f */
[----:B--2---:R-:W-:Y:S05]  /*8180*/  @!P0 NANOSLEEP.SYNCS 0x989680 ;  /* 0x009896800000895d */ /* 0x004fea0003900000 */
[----:B------:R-:W2:Y:S02]  /*8190*/  @!P0 SYNCS.PHASECHK.TRANS64 P0, [R5+URZ], R0 ;  /* 0x00000000050085a7 */ /* 0x000ea4000800007f */
[----:B--2---:R-:W-:Y:S05]  /*81a0*/  @!P0 BRA `(.L_x_181) ;  /* 0xfffffffc00f08947 */ /* 0x004fea000383ffff */
.L_x_178:
[----:B------:R-:W-:Y:S05]  /*81b0*/  BSYNC B0 ;  /* 0x0000000000007941 */ /* 0x000fea0003800000 */
.L_x_177:
[----:B------:R-:W-:Y:S05]  /*81c0*/  EXIT ;  /* 0x000000000000794d */ /* 0x000fea0003800000 */
.L_x_21:
[----:B-1----:R1:W2:Y:S02]  /*81d0*/  SYNCS.PHASECHK.TRANS64.TRYWAIT P1, [R3+URZ], R0 ;  /* 0x00000000030075a7 */ /* 0x0022a4000802017f */
[----:B--2---:R-:W-:Y:S05]  /*81e0*/  @!P1 NANOSLEEP.SYNCS 0x989680 ;  /* 0x009896800000995d */ /* 0x004fea0003900000 */
[----:B------:R-:W2:Y:S02]  /*81f0*/  @!P1 SYNCS.PHASECHK.TRANS64 P1, [R3+URZ], R0 ;  /* 0x00000000030095a7 */ /* 0x000ea4000802007f */
[----:B--2---:R-:W-:Y:S05]  /*8200*/  @!P1 BRA `(.L_x_21) ;  /* 0xfffffffc00f09947 */ /* 0x004fea000383ffff */
[----:B------:R-:W-:Y:S05]  /*8210*/  BRA `(.L_x_20) ;  /* 0xffffff9400487947 */ /* 0x000fea000383ffff */
.L_x_26:
[----:B-1----:R1:W2:Y:S02]  /*8220*/  SYNCS.PHASECHK.TRANS64.TRYWAIT P1, [R5+URZ], R4 ;  /* 0x00000004050075a7 */ /* 0x0022a4000802017f */
[----:B--2---:R-:W-:Y:S05]  /*8230*/  @!P1 NANOSLEEP.SYNCS 0x989680 ;  /* 0x009896800000995d */ /* 0x004fea0003900000 */
[----:B------:R-:W2:Y:S02]  /*8240*/  @!P1 SYNCS.PHASECHK.TRANS64 P1, [R5+URZ], R4 ;  /* 0x00000004050095a7 */ /* 0x000ea4000802007f */
[----:B--2---:R-:W-:Y:S05]  /*8250*/  @!P1 BRA `(.L_x_26) ;  /* 0xfffffffc00f09947 */ /* 0x004fea000383ffff */
[----:B------:R-:W-:Y:S05]  /*8260*/  BRA `(.L_x_25) ;  /* 0xffffff9c00587947 */ /* 0x000fea000383ffff */
.L_x_165:
[----:B------:R-:W-:Y:S01]  /*8270*/  BSSY B1, `(.L_x_182) ;  /* 0x0000006000017945 */ /* 0x000fe20003800000 */
[----:B------:R-:W-:-:S07]  /*8280*/  IMAD.MOV.U32 R15, RZ, RZ, -0x1 ;  /* 0xffffffffff0f7424 */ /* 0x000fce00078e00ff */
[----:B------:R-:W-:Y:S05]  /*8290*/  WARPSYNC.COLLECTIVE R15, `(.L_x_183) ;  /* 0x000000000f0c7348 */ /* 0x000fea0003c00000 */
[----:B------:R-:W-:Y:S02]  /*82a0*/  ELECT P6, UR62, PT ;  /* 0x00000000003e782f */ /* 0x000fe400038c0000 */
[----:B------:R-:W-:Y:S01]  /*82b0*/  MOV R14, UR62 ;  /* 0x0000003e000e7c02 */ /* 0x000fe20008000f00 */
[----:B------:R-:W-:Y:S10]  /*82c0*/  ENDCOLLECTIVE ;  /* 0x000000000000791b */ /* 0x000ff40003800000 */
.L_x_183:
[----:B------:R-:W-:Y:S05]  /*82d0*/  BSYNC B1 ;  /* 0x0000000000017941 */ /* 0x000fea0003800000 */
.L_x_182:
[----:B------:R-:W-:Y:S05]  /*82e0*/  BRA `(.L_x_184) ;  /* 0xfffffff0004c7947 */ /* 0x000fea000383ffff */
.L_x_168:
[----:B0-----:R0:W1:Y:S02]  /*82f0*/  SYNCS.PHASECHK.TRANS64.TRYWAIT P0, [R21+URZ+0x10], R14 ;  /* 0x0000100e150075a7 */ /* 0x001064000800017f */
[----:B-1----:R-:W-:Y:S05]  /*8300*/  @!P0 NANOSLEEP.SYNCS 0x989680 ;  /* 0x009896800000895d */ /* 0x002fea0003900000 */
[----:B------:R-:W1:Y:S02]  /*8310*/  @!P0 SYNCS.PHASECHK.TRANS64 P0, [R21+URZ+0x10], R14 ;  /* 0x0000100e150085a7 */ /* 0x000e64000800007f */
[----:B-1----:R-:W-:Y:S05]  /*8320*/  @!P0 BRA `(.L_x_168) ;  /* 0xfffffffc00f08947 */ /* 0x002fea000383ffff */
[----:B------:R-:W-:Y:S05]  /*8330*/  BRA `(.L_x_185) ;  /* 0xfffffff0008c7947 */ /* 0x000fea000383ffff */
.L_x_176:
[----:B------:R-:W-:Y:S01]  /*8340*/  BSSY B0, `(.L_x_186) ;  /* 0x0000006000007945 */ /* 0x000fe20003800000 */
[----:B------:R-:W-:-:S07]  /*8350*/  IMAD.MOV.U32 R15, RZ, RZ, -0x1 ;  /* 0xffffffffff0f7424 */ /* 0x000fce00078e00ff */
[----:B------:R-:W-:Y:S05]  /*8360*/  WARPSYNC.COLLECTIVE R15, `(.L_x_187) ;  /* 0x000000000f0c7348 */ /* 0x000fea0003c00000 */
[----:B------:R-:W-:Y:S02]  /*8370*/  ELECT P6, UR62, PT ;  /* 0x00000000003e782f */ /* 0x000fe400038c0000 */
[----:B------:R-:W-:Y:S01]  /*8380*/  MOV R14, UR62 ;  /* 0x0000003e000e7c02 */ /* 0x000fe20008000f00 */
[----:B------:R-:W-:Y:S10]  /*8390*/  ENDCOLLECTIVE ;  /* 0x000000000000791b */ /* 0x000ff40003800000 */
.L_x_187:
[----:B------:R-:W-:Y:S05]  /*83a0*/  BSYNC B0 ;  /* 0x0000000000007941 */ /* 0x000fea0003800000 */
.L_x_186:
[----:B------:R-:W-:Y:S05]  /*83b0*/  BRA `(.L_x_188) ;  /* 0xfffffffc00187947 */ /* 0x000fea000383ffff */
.L_x_180:
[----:B0-----:R0:W1:Y:S02]  /*83c0*/  SYNCS.PHASECHK.TRANS64.TRYWAIT P0, [R7+URZ], R2 ;  /* 0x00000002070075a7 */ /* 0x001064000800017f */
[----:B-1----:R-:W-:Y:S05]  /*83d0*/  @!P0 NANOSLEEP.SYNCS 0x989680 ;  /* 0x009896800000895d */ /* 0x002fea0003900000 */
[----:B------:R-:W1:Y:S02]  /*83e0*/  @!P0 SYNCS.PHASECHK.TRANS64 P0, [R7+URZ], R2 ;  /* 0x00000002070085a7 */ /* 0x000e64000800007f */
[----:B-1----:R-:W-:Y:S05]  /*83f0*/  @!P0 BRA `(.L_x_180) ;  /* 0xfffffffc00f08947 */ /* 0x002fea000383ffff */
[----:B------:R-:W-:Y:S05]  /*8400*/  BRA `(.L_x_189) ;  /* 0xfffffffc00507947 */ /* 0x000fea000383ffff */
.L_x_190:
[----:B------:R-:W-:-:S00]  /*8410*/  BRA `(.L_x_190) ;  /* 0xfffffffc00fc7947 */ /* 0x000fc0000383ffff */
[----:B------:R-:W-:-:S00]  /*8420*/  NOP ;  /* 0x0000000000007918 */ /* 0x000fc00000000000 */
        /* <DEDUP_REMOVED lines=13> */
.L_x_191:


//--------------------- .nv.global.init           --------------------------
	.section	.nv.global.init,"aw",@progbits
.nv.global.init:
	.type		$str$22,@object
	.size		$str$22,($str$23 - $str$22)
$str$22:
        /*0000*/ 	.byte	0x6b, 0x5f, 0x74, 0x69, 0x6c, 0x65, 0x5f, 0x63, 0x6f, 0x75, 0x6e, 0x74, 0x20, 0x3e, 0x3d, 0x20
        /*0010*/ 	.byte	0x31, 0x00
	.type		$str$23,@object
	.size		$str$23,(__unnamed_1 - $str$23)
$str$23:
        /*0012*/ 	.byte	0x2f, 0x74, 0x6d, 0x70, 0x2f, 0x63, 0x75, 0x74, 0x6c, 0x61, 0x73, 0x73, 0x5f, 0x73, 0x77, 0x65
        /*0022*/ 	.byte	0x65, 0x70, 0x5f, 0x73, 0x72, 0x63, 0x2f, 0x69, 0x6e, 0x63, 0x6c, 0x75, 0x64, 0x65, 0x2f, 0x63
        /*0032*/ 	.byte	0x75, 0x74, 0x6c, 0x61, 0x73, 0x73, 0x2f, 0x67, 0x65, 0x6d, 0x6d, 0x2f, 0x63, 0x6f, 0x6c, 0x6c
        /*0042*/ 	.byte	0x65, 0x63, 0x74, 0x69, 0x76, 0x65, 0x2f, 0x73, 0x6d, 0x39, 0x30, 0x5f, 0x6d, 0x6d, 0x61, 0x5f
        /*0052*/ 	.byte	0x74, 0x6d, 0x61, 0x5f, 0x67, 0x6d, 0x6d, 0x61, 0x5f, 0x73, 0x73, 0x5f, 0x77, 0x61, 0x72, 0x70
        /*0062*/ 	.byte	0x73, 0x70, 0x65, 0x63, 0x69, 0x61, 0x6c, 0x69, 0x7a, 0x65, 0x64, 0x2e, 0x68, 0x70, 0x70, 0x00
	.type		__unnamed_1,@object
	.size		__unnamed_1,(.L_0 - __unnamed_1)
__unnamed_1:
        /*0072*/ 	.byte	0x76, 0x6f, 0x69, 0x64, 0x20, 0x63, 0x75, 0x74, 0x6c, 0x61, 0x73, 0x73, 0x3a, 0x3a, 0x67, 0x65
        /* <DEDUP_REMOVED lines=175> */
        /*0b72*/ 	.byte	0x3a, 0x69, 0x64, 0x65, 0x6e, 0x74, 0x69, 0x74, 0x79, 0x5d, 0x00
.L_0:


//--------------------- .nv.shared._ZN7cutlass13device_kernelINS_4gemm6kernel13GemmUniversalIN4cute5tupleIJiiiiEEENS1_10collective13CollectiveMmaINS1_34MainloopSm90TmaGmmaWarpSpecializedILi2ENS5_IJNS4_1CILi1EEENSA_ILi4EEESB_EEENS1_35KernelTmaWarpSpecializedCooperativeEEENS5_IJNSA_ILi256EEENSA_ILi64EEESH_EEEfNS5_IJlSB_lEEEfSJ_NS4_8TiledMMAINS4_8MMA_AtomIJNS4_4SM904GMMA29MMA_64x64x8_F32TF32TF32_SS_TNILNSN_7ScaleInE1ELSP_1EEEEEENS4_6LayoutINS5_IJNSA_ILi2EEESB_SB_EEENS5_IJSB_NSA_ILi0EEESV_EEEEENS5_IJNS4_10UnderscoreESY_SY_EEEEENS4_23SM90_TMA_LOAD_MULTICASTENS4_14ComposedLayoutINS4_7SwizzleILi3ELi4ELi3EEENS4_18smem_ptr_flag_bitsILi32EEENSS_INS5_IJNSA_ILi8EEENSA_ILi32EEEEEENS5_IJS18_SB_EEEEEEEvNS4_8identityENS4_13SM90_TMA_LOADES1C_vS1D_EENS_8epilogue10collective6detail29Sm90TmaWarpSpecializedAdapterINS1H_15DefaultEpilogueIfSJ_SJ_NS1G_6thread17LinearCombinationIfLi1EffLNS1L_9ScaleType4KindE0ELNS_15FloatRoundStyleE2EfEENS1_15EpilogueDefaultEEEEEvvEEEEvNT_6ParamsE --------------------------
	.section	.nv.shared._ZN7cutlass13device_kernelINS_4gemm6kernel13GemmUniversalIN4cute5tupleIJiiiiEEENS1_10collective13CollectiveMmaINS1_34MainloopSm90TmaGmmaWarpSpecializedILi2ENS5_IJNS4_1CILi1EEENSA_ILi4EEESB_EEENS1_35KernelTmaWarpSpecializedCooperativeEEENS5_IJNSA_ILi256EEENSA_ILi64EEESH_EEEfNS5_IJlSB_lEEEfSJ_NS4_8TiledMMAINS4_8MMA_AtomIJNS4_4SM904GMMA29MMA_64x64x8_F32TF32TF32_SS_TNILNSN_7ScaleInE1ELSP_1EEEEEENS4_6LayoutINS5_IJNSA_ILi2EEESB_SB_EEENS5_IJSB_NSA_ILi0EEESV_EEEEENS5_IJNS4_10UnderscoreESY_SY_EEEEENS4_23SM90_TMA_LOAD_MULTICASTENS4_14ComposedLayoutINS4_7SwizzleILi3ELi4ELi3EEENS4_18smem_ptr_flag_bitsILi32EEENSS_INS5_IJNSA_ILi8EEENSA_ILi32EEEEEENS5_IJS18_SB_EEEEEEEvNS4_8identityENS4_13SM90_TMA_LOADES1C_vS1D_EENS_8epilogue10collective6detail29Sm90TmaWarpSpecializedAdapterINS1H_15DefaultEpilogueIfSJ_SJ_NS1G_6thread17LinearCombinationIfLi1EffLNS1L_9ScaleType4KindE0ELNS_15FloatRoundStyleE2EfEENS1_15EpilogueDefaultEEEEEvvEEEEvNT_6ParamsE,"aw",@nobits
	.sectionflags	@""
	.align	16
	.zero		1024


//--------------------- .nv.shared.reserved.0     --------------------------
	.section	.nv.shared.reserved.0,"aw",@nobits
	.weak		__nv_reservedSMEM_offset_0_alias
	.size		__nv_reservedSMEM_offset_0_alias, 0, 0
	.other		__nv_reservedSMEM_offset_0_alias,@"STO_CUDA_RESERVED_SHARED STV_DEFAULT"
__nv_reservedSMEM_offset_0_alias:
	.zero		0


//--------------------- .nv.global                --------------------------
	.section	.nv.global,"aw",@nobits
.nv.global:
	.type		_ZN40_INTERNAL_5b7ae895_4_k_cu_b69e595d_180294cute1_E,@object
	.size		_ZN40_INTERNAL_5b7ae895_4_k_cu_b69e595d_180294cute1_E,(_ZN40_INTERNAL_5b7ae895_4_k_cu_b69e595d_180294cuda3std3__45__cpo6cbeginE - _ZN40_INTERNAL_5b7ae895_4_k_cu_b69e595d_180294cute1_E)
_ZN40_INTERNAL_5b7ae895_4_k_cu_b69e595d_180294cute1_E:
	.zero		1
	.type		_ZN40_INTERNAL_5b7ae895_4_k_cu_b69e595d_180294cuda3std3__45__cpo6cbeginE,@object
	.size		_ZN40_INTERNAL_5b7ae895_4_k_cu_b69e595d_180294cuda3std3__45__cpo6cbeginE,(_ZN40_INTERNAL_5b7ae895_4_k_cu_b69e595d_180294cuda3std3__48in_placeE - _ZN40_INTERNAL_5b7ae895_4_k_cu_b69e595d_180294cuda3std3__45__cpo6cbeginE)
_ZN40_INTERNAL_5b7ae895_4_k_cu_b69e595d_180294cuda3std3__45__cpo6cbeginE:
	.zero		1
	.type		_ZN40_INTERNAL_5b7ae895_4_k_cu_b69e595d_180294cuda3std3__48in_placeE,@object
	.size		_ZN40_INTERNAL_5b7ae895_4_k_cu_b69e595d_180294cuda3std3__48in_placeE,(_ZN40_INTERNAL_5b7ae895_4_k_cu_b69e595d_180294cuda3std6ranges3__45__cpo9iter_moveE - _ZN40_INTERNAL_5b7ae895_4_k_cu_b69e595d_180294cuda3std3__48in_placeE)
_ZN40_INTERNAL_5b7ae895_4_k_cu_b69e595d_180294cuda3std3__48in_placeE:
	.zero		1
	.type		_ZN40_INTERNAL_5b7ae895_4_k_cu_b69e595d_180294cuda3std6ranges3__45__cpo9iter_moveE,@object
	.size		_ZN40_INTERNAL_5b7ae895_4_k_cu_b69e595d_180294cuda3std6ranges3__45__cpo9iter_moveE,(_ZN40_INTERNAL_5b7ae895_4_k_cu_b69e595d_180294cuda3std3__45__cpo5beginE - _ZN40_INTERNAL_5b7ae895_4_k_cu_b69e595d_180294cuda3std6ranges3__45__cpo9iter_moveE)
_ZN40_INTERNAL_5b7ae895_4_k_cu_b69e595d_180294cuda3std6ranges3__45__cpo9iter_moveE:
	.zero		1
	.type		_ZN40_INTERNAL_5b7ae895_4_k_cu_b69e595d_180294cuda3std3__45__cpo5beginE,@object
	.size		_ZN40_INTERNAL_5b7ae895_4_k_cu_b69e595d_180294cuda3std3__45__cpo5beginE,(_ZN40_INTERNAL_5b7ae895_4_k_cu_b69e595d_180294cuda3std3__442_GLOBAL__N__5b7ae895_4_k_cu_b69e595d_180296ignoreE - _ZN40_INTERNAL_5b7ae895_4_k_cu_b69e595d_180294cuda3std3__45__cpo5beginE)
_ZN40_INTERNAL_5b7ae895_4_k_cu_b69e595d_180294cuda3std3__45__cpo5beginE:
	.zero		1
	.type		_ZN40_INTERNAL_5b7ae895_4_k_cu_b69e595d_180294cuda3std3__442_GLOBAL__N__5b7ae895_4_k_cu_b69e595d_180296ignoreE,@object
	.size		_ZN40_INTERNAL_5b7ae895_4_k_cu_b69e595d_180294cuda3std3__442_GLOBAL__N__5b7ae895_4_k_cu_b69e595d_180296ignoreE,(_ZN40_INTERNAL_5b7ae895_4_k_cu_b69e595d_180294cute7productE - _ZN40_INTERNAL_5b7ae895_4_k_cu_b69e595d_180294cuda3std3__442_GLOBAL__N__5b7ae895_4_k_cu_b69e595d_180296ignoreE)
_ZN40_INTERNAL_5b7ae895_4_k_cu_b69e595d_180294cuda3std3__442_GLOBAL__N__5b7ae895_4_k_cu_b69e595d_180296ignoreE:
	.zero		1
	.type		_ZN40_INTERNAL_5b7ae895_4_k_cu_b69e595d_180294cute7productE,@object
	.size		_ZN40_INTERNAL_5b7ae895_4_k_cu_b69e595d_180294cute7productE,(_ZN40_INTERNAL_5b7ae895_4_k_cu_b69e595d_180294cuda3std3__45__cpo3endE - _ZN40_INTERNAL_5b7ae895_4_k_cu_b69e595d_180294cute7productE)
_ZN40_INTERNAL_5b7ae895_4_k_cu_b69e595d_180294cute7productE:
	.zero		1
	.type		_ZN40_INTERNAL_5b7ae895_4_k_cu_b69e595d_180294cuda3std3__45__cpo3endE,@object
	.size		_ZN40_INTERNAL_5b7ae895_4_k_cu_b69e595d_180294cuda3std3__45__cpo3endE,(_ZN40_INTERNAL_5b7ae895_4_k_cu_b69e595d_180294cuda3std3__419piecewise_constructE - _ZN40_INTERNAL_5b7ae895_4_k_cu_b69e595d_180294cuda3std3__45__cpo3endE)
_ZN40_INTERNAL_5b7ae895_4_k_cu_b69e595d_180294cuda3std3__45__cpo3endE:
	.zero		1
	.type		_ZN40_INTERNAL_5b7ae895_4_k_cu_b69e595d_180294cuda3std3__419piecewise_constructE,@object
	.size		_ZN40_INTERNAL_5b7ae895_4_k_cu_b69e595d_180294cuda3std3__419piecewise_constructE,(_ZN40_INTERNAL_5b7ae895_4_k_cu_b69e595d_180294cuda3std3__45__cpo4cendE - _ZN40_INTERNAL_5b7ae895_4_k_cu_b69e595d_180294cuda3std3__419piecewise_constructE)
_ZN40_INTERNAL_5b7ae895_4_k_cu_b69e595d_180294cuda3std3__419piecewise_constructE:
	.zero		1
	.type		_ZN40_INTERNAL_5b7ae895_4_k_cu_b69e595d_180294cuda3std3__45__cpo4cendE,@object
	.size		_ZN40_INTERNAL_5b7ae895_4_k_cu_b69e595d_180294cuda3std3__45__cpo4cendE,(_ZN40_INTERNAL_5b7ae895_4_k_cu_b69e595d_180294cuda3std6ranges3__45__cpo4swapE - _ZN40_INTERNAL_5b7ae895_4_k_cu_b69e595d_180294cuda3std3__45__cpo4cendE)
_ZN40_INTERNAL_5b7ae895_4_k_cu_b69e595d_180294cuda3std3__45__cpo4cendE:
	.zero		1
	.type		_ZN40_INTERNAL_5b7ae895_4_k_cu_b69e595d_180294cuda3std6ranges3__45__cpo4swapE,@object
	.size		_ZN40_INTERNAL_5b7ae895_4_k_cu_b69e595d_180294cuda3std6ranges3__45__cpo4swapE,(.L_8 - _ZN40_INTERNAL_5b7ae895_4_k_cu_b69e595d_180294cuda3std6ranges3__45__cpo4swapE)
_ZN40_INTERNAL_5b7ae895_4_k_cu_b69e595d_180294cuda3std6ranges3__45__cpo4swapE:
	.zero		1
.L_8:


//--------------------- .nv.constant0._ZN7cutlass13device_kernelINS_4gemm6kernel13GemmUniversalIN4cute5tupleIJiiiiEEENS1_10collective13CollectiveMmaINS1_34MainloopSm90TmaGmmaWarpSpecializedILi2ENS5_IJNS4_1CILi1EEENSA_ILi4EEESB_EEENS1_35KernelTmaWarpSpecializedCooperativeEEENS5_IJNSA_ILi256EEENSA_ILi64EEESH_EEEfNS5_IJlSB_lEEEfSJ_NS4_8TiledMMAINS4_8MMA_AtomIJNS4_4SM904GMMA29MMA_64x64x8_F32TF32TF32_SS_TNILNSN_7ScaleInE1ELSP_1EEEEEENS4_6LayoutINS5_IJNSA_ILi2EEESB_SB_EEENS5_IJSB_NSA_ILi0EEESV_EEEEENS5_IJNS4_10UnderscoreESY_SY_EEEEENS4_23SM90_TMA_LOAD_MULTICASTENS4_14ComposedLayoutINS4_7SwizzleILi3ELi4ELi3EEENS4_18smem_ptr_flag_bitsILi32EEENSS_INS5_IJNSA_ILi8EEENSA_ILi32EEEEEENS5_IJS18_SB_EEEEEEEvNS4_8identityENS4_13SM90_TMA_LOADES1C_vS1D_EENS_8epilogue10collective6detail29Sm90TmaWarpSpecializedAdapterINS1H_15DefaultEpilogueIfSJ_SJ_NS1G_6thread17LinearCombinationIfLi1EffLNS1L_9ScaleType4KindE0ELNS_15FloatRoundStyleE2EfEENS1_15EpilogueDefaultEEEEEvvEEEEvNT_6ParamsE --------------------------
	.section	.nv.constant0._ZN7cutlass13device_kernelINS_4gemm6kernel13GemmUniversalIN4cute5tupleIJiiiiEEENS1_10collective13CollectiveMmaINS1_34MainloopSm90TmaGmmaWarpSpecializedILi2ENS5_IJNS4_1CILi1EEENSA_ILi4EEESB_EEENS1_35KernelTmaWarpSpecializedCooperativeEEENS5_IJNSA_ILi256EEENSA_ILi64EEESH_EEEfNS5_IJlSB_lEEEfSJ_NS4_8TiledMMAINS4_8MMA_AtomIJNS4_4SM904GMMA29MMA_64x64x8_F32TF32TF32_SS_TNILNSN_7ScaleInE1ELSP_1EEEEEENS4_6LayoutINS5_IJNSA_ILi2EEESB_SB_EEENS5_IJSB_NSA_ILi0EEESV_EEEEENS5_IJNS4_10UnderscoreESY_SY_EEEEENS4_23SM90_TMA_LOAD_MULTICASTENS4_14ComposedLayoutINS4_7SwizzleILi3ELi4ELi3EEENS4_18smem_ptr_flag_bitsILi32EEENSS_INS5_IJNSA_ILi8EEENSA_ILi32EEEEEENS5_IJS18_SB_EEEEEEEvNS4_8identityENS4_13SM90_TMA_LOADES1C_vS1D_EENS_8epilogue10collective6detail29Sm90TmaWarpSpecializedAdapterINS1H_15DefaultEpilogueIfSJ_SJ_NS1G_6thread17LinearCombinationIfLi1EffLNS1L_9ScaleType4KindE0ELNS_15FloatRoundStyleE2EfEENS1_15EpilogueDefaultEEEEEvvEEEEvNT_6ParamsE,"a",@progbits
	.sectionflags	@""
	.align	4
.nv.constant0._ZN7cutlass13device_kernelINS_4gemm6kernel13GemmUniversalIN4cute5tupleIJiiiiEEENS1_10collective13CollectiveMmaINS1_34MainloopSm90TmaGmmaWarpSpecializedILi2ENS5_IJNS4_1CILi1EEENSA_ILi4EEESB_EEENS1_35KernelTmaWarpSpecializedCooperativeEEENS5_IJNSA_ILi256EEENSA_ILi64EEESH_EEEfNS5_IJlSB_lEEEfSJ_NS4_8TiledMMAINS4_8MMA_AtomIJNS4_4SM904GMMA29MMA_64x64x8_F32TF32TF32_SS_TNILNSN_7ScaleInE1ELSP_1EEEEEENS4_6LayoutINS5_IJNSA_ILi2EEESB_SB_EEENS5_IJSB_NSA_ILi0EEESV_EEEEENS5_IJNS4_10UnderscoreESY_SY_EEEEENS4_23SM90_TMA_LOAD_MULTICASTENS4_14ComposedLayoutINS4_7SwizzleILi3ELi4ELi3EEENS4_18smem_ptr_flag_bitsILi32EEENSS_INS5_IJNSA_ILi8EEENSA_ILi32EEEEEENS5_IJS18_SB_EEEEEEEvNS4_8identityENS4_13SM90_TMA_LOADES1C_vS1D_EENS_8epilogue10collective6detail29Sm90TmaWarpSpecializedAdapterINS1H_15DefaultEpilogueIfSJ_SJ_NS1G_6thread17LinearCombinationIfLi1EffLNS1L_9ScaleType4KindE0ELNS_15FloatRoundStyleE2EfEENS1_15EpilogueDefaultEEEEEvvEEEEvNT_6ParamsE:
	.zero		1664


//--------------------- SYMBOLS --------------------------

	.type		.nv.reservedSmem.offset0,@object
	.size		.nv.reservedSmem.offset0,0x4
	.type		__assertfail,@function
